	.target	sm_100a

	.elftype	@"ET_EXEC"


//--------------------- .note.nv.tkinfo           --------------------------
	.section	.note.nv.tkinfo,"",@"SHT_NOTE"
	.sectionflags	@"SHF_NOTE_NV_TKINFO"
	.tkinfo
        /*0018*/ 	.word	0x00000002
        /*0030*/ 	.string	""
        /*0030*/ 	.string	"ptxas"
        /*0030*/ 	.string	"Cuda compilation tools, release 13.0, V13.0.88"
        /*0030*/ 	.string	"Build cuda_13.0.r13.0/compiler.36424714_0"
        /*0030*/ 	.string	"-arch sm_100a -m 64 "



//--------------------- .note.nv.cuinfo           --------------------------
	.section	.note.nv.cuinfo,"",@"SHT_NOTE"
	.sectionflags	@"SHF_NOTE_NV_CUINFO"
        /*0018*/ 	.short	0x0002
        /*001a*/ 	.short	0x0064
        /*001c*/ 	.short	0x0082
	.zero		2


//--------------------- .nv.info                  --------------------------
	.section	.nv.info,"",@"SHT_CUDA_INFO"
	.align	4


	//----- nvinfo : EIATTR_REGCOUNT
	.align		4
        /*0000*/ 	.byte	0x04, 0x2f
        /*0002*/ 	.short	(.L_19 - .L_18)
	.align		4
.L_18:
        /*0004*/ 	.word	index@(_ZN7cutlass13device_kernelINS_4gemm6kernel13GemmUniversalIN4cute5tupleIJiiiiEEENS1_10collective13CollectiveMmaINS1_35MainloopSm100TmaUmmaWarpSpecializedILi27ELi2ELi4ENS5_IJNS4_1CILi1EEENSA_ILi4EEESB_EEEEENS5_IJNSA_ILi64EEESF_SF_EEENS_12float_e4m3_tENS5_IJlSB_lEEESH_SI_NS4_8TiledMMAINS4_8MMA_AtomIJNS4_10MMA_TraitsINS4_19SM100_MMA_F8F6F4_SSEJSH_SH_fSF_SF_NS4_17integral_constantINS4_4UMMA5MajorELSP_0EEESQ_NSN_INSO_7ScaleInELSR_0EEESS_EEEEEENS4_6LayoutINS5_IJSB_SB_SB_EEENS5_IJNSA_ILi0EEESX_SX_EEEEENS5_IJNS4_10UnderscoreES10_S10_EEEEENS4_23SM90_TMA_LOAD_MULTICASTENS4_14ComposedLayoutINS4_7SwizzleILi2ELi4ELi3EEENS4_18smem_ptr_flag_bitsILi8EEENSV_INS5_IJNSA_ILi8EEESF_EEENS5_IJSF_SB_EEEEEEEvNS4_8identityENS4_13SM90_TMA_LOADES1D_vS1E_EENS_8epilogue10collective18CollectiveEpilogueINS1H_23Sm100TmaWarpSpecializedILi1ELi1ELi32ELb0ELb0EEEJSG_NS5_IJNSV_ISF_SB_EES1M_EEESH_SI_SH_SI_NS1H_6fusion15FusionCallbacksIS1L_NS1O_17LinearCombinationISH_fSH_fLNS_15FloatRoundStyleE2EEESG_S1N_JEEENS4_5SM1004TMEM4LOAD26SM100_TMEM_LOAD_16dp32b32xES1F_S1D_NS4_39AutoVectorizingCopyWithAssumedAlignmentILi128EEENS4_14SM90_TMA_STOREES1D_S1Z_S1Z_EEEvvEEEEvNT_6ParamsE)
        /*0008*/ 	.word	0x00000059


	//----- nvinfo : EIATTR_FRAME_SIZE
	.align		4
.L_19:
        /*000c*/ 	.byte	0x04, 0x11
        /*000e*/ 	.short	(.L_21 - .L_20)
	.align		4
.L_20:
        /*0010*/ 	.word	index@($__internal_2_$__cuda_sm10x_tcgen05_guardrail_trap_unallocated_columns_being_dealloced)
        /*0014*/ 	.word	0x00000000


	//----- nvinfo : EIATTR_FRAME_SIZE
	.align		4
.L_21:
        /*0018*/ 	.byte	0x04, 0x11
        /*001a*/ 	.short	(.L_23 - .L_22)
	.align		4
.L_22:
        /*001c*/ 	.word	index@($__internal_1_$__cuda_sm10x_tcgen05_guardrail_trap_phase_invalid_during_alloc)
        /*0020*/ 	.word	0x00000000


	//----- nvinfo : EIATTR_FRAME_SIZE
	.align		4
.L_23:
        /*0024*/ 	.byte	0x04, 0x11
        /*0026*/ 	.short	(.L_25 - .L_24)
	.align		4
.L_24:
        /*0028*/ 	.word	index@($__internal_0_$__cuda_sm10x_tcgen05_guardrail_trap_col_being_dealloced_not_returned_by_alloc)
        /*002c*/ 	.word	0x00000000


	//----- nvinfo : EIATTR_FRAME_SIZE
	.align		4
.L_25:
        /*0030*/ 	.byte	0x04, 0x11
        /*0032*/ 	.short	(.L_27 - .L_26)
	.align		4
.L_26:
        /*0034*/ 	.word	index@(_ZN7cutlass13device_kernelINS_4gemm6kernel13GemmUniversalIN4cute5tupleIJiiiiEEENS1_10collective13CollectiveMmaINS1_35MainloopSm100TmaUmmaWarpSpecializedILi27ELi2ELi4ENS5_IJNS4_1CILi1EEENSA_ILi4EEESB_EEEEENS5_IJNSA_ILi64EEESF_SF_EEENS_12float_e4m3_tENS5_IJlSB_lEEESH_SI_NS4_8TiledMMAINS4_8MMA_AtomIJNS4_10MMA_TraitsINS4_19SM100_MMA_F8F6F4_SSEJSH_SH_fSF_SF_NS4_17integral_constantINS4_4UMMA5MajorELSP_0EEESQ_NSN_INSO_7ScaleInELSR_0EEESS_EEEEEENS4_6LayoutINS5_IJSB_SB_SB_EEENS5_IJNSA_ILi0EEESX_SX_EEEEENS5_IJNS4_10UnderscoreES10_S10_EEEEENS4_23SM90_TMA_LOAD_MULTICASTENS4_14ComposedLayoutINS4_7SwizzleILi2ELi4ELi3EEENS4_18smem_ptr_flag_bitsILi8EEENSV_INS5_IJNSA_ILi8EEESF_EEENS5_IJSF_SB_EEEEEEEvNS4_8identityENS4_13SM90_TMA_LOADES1D_vS1E_EENS_8epilogue10collective18CollectiveEpilogueINS1H_23Sm100TmaWarpSpecializedILi1ELi1ELi32ELb0ELb0EEEJSG_NS5_IJNSV_ISF_SB_EES1M_EEESH_SI_SH_SI_NS1H_6fusion15FusionCallbacksIS1L_NS1O_17LinearCombinationISH_fSH_fLNS_15FloatRoundStyleE2EEESG_S1N_JEEENS4_5SM1004TMEM4LOAD26SM100_TMEM_LOAD_16dp32b32xES1F_S1D_NS4_39AutoVectorizingCopyWithAssumedAlignmentILi128EEENS4_14SM90_TMA_STOREES1D_S1Z_S1Z_EEEvvEEEEvNT_6ParamsE)
        /*0038*/ 	.word	0x00000000


	//----- nvinfo : EIATTR_MIN_STACK_SIZE
	.align		4
.L_27:
        /*003c*/ 	.byte	0x04, 0x12
        /*003e*/ 	.short	(.L_29 - .L_28)
	.align		4
.L_28:
        /*0040*/ 	.word	index@(_ZN7cutlass13device_kernelINS_4gemm6kernel13GemmUniversalIN4cute5tupleIJiiiiEEENS1_10collective13CollectiveMmaINS1_35MainloopSm100TmaUmmaWarpSpecializedILi27ELi2ELi4ENS5_IJNS4_1CILi1EEENSA_ILi4EEESB_EEEEENS5_IJNSA_ILi64EEESF_SF_EEENS_12float_e4m3_tENS5_IJlSB_lEEESH_SI_NS4_8TiledMMAINS4_8MMA_AtomIJNS4_10MMA_TraitsINS4_19SM100_MMA_F8F6F4_SSEJSH_SH_fSF_SF_NS4_17integral_constantINS4_4UMMA5MajorELSP_0EEESQ_NSN_INSO_7ScaleInELSR_0EEESS_EEEEEENS4_6LayoutINS5_IJSB_SB_SB_EEENS5_IJNSA_ILi0EEESX_SX_EEEEENS5_IJNS4_10UnderscoreES10_S10_EEEEENS4_23SM90_TMA_LOAD_MULTICASTENS4_14ComposedLayoutINS4_7SwizzleILi2ELi4ELi3EEENS4_18smem_ptr_flag_bitsILi8EEENSV_INS5_IJNSA_ILi8EEESF_EEENS5_IJSF_SB_EEEEEEEvNS4_8identityENS4_13SM90_TMA_LOADES1D_vS1E_EENS_8epilogue10collective18CollectiveEpilogueINS1H_23Sm100TmaWarpSpecializedILi1ELi1ELi32ELb0ELb0EEEJSG_NS5_IJNSV_ISF_SB_EES1M_EEESH_SI_SH_SI_NS1H_6fusion15FusionCallbacksIS1L_NS1O_17LinearCombinationISH_fSH_fLNS_15FloatRoundStyleE2EEESG_S1N_JEEENS4_5SM1004TMEM4LOAD26SM100_TMEM_LOAD_16dp32b32xES1F_S1D_NS4_39AutoVectorizingCopyWithAssumedAlignmentILi128EEENS4_14SM90_TMA_STOREES1D_S1Z_S1Z_EEEvvEEEEvNT_6ParamsE)
        /*0044*/ 	.word	0x00000000
.L_29:


//--------------------- .nv.compat                --------------------------
	.section	.nv.compat,"",@"SHT_CUDA_COMPAT_INFO"
	.align	4
        /*0000*/ 	.byte	0x02, 0x09, 0x01, 0x00, 0x02, 0x02, 0x02, 0x00, 0x02, 0x05, 0x05, 0x00, 0x03, 0x07, 0x01, 0x01
        /*0010*/ 	.byte	0x02, 0x03, 0x01, 0x00, 0x02, 0x06, 0x01, 0x00, 0x04, 0x0b, 0x08, 0x00, 0x09, 0x00, 0x00, 0x00
        /*0020*/ 	.byte	0x00, 0x00, 0x00, 0x00


//--------------------- .nv.info._ZN7cutlass13device_kernelINS_4gemm6kernel13GemmUniversalIN4cute5tupleIJiiiiEEENS1_10collective13CollectiveMmaINS1_35MainloopSm100TmaUmmaWarpSpecializedILi27ELi2ELi4ENS5_IJNS4_1CILi1EEENSA_ILi4EEESB_EEEEENS5_IJNSA_ILi64EEESF_SF_EEENS_12float_e4m3_tENS5_IJlSB_lEEESH_SI_NS4_8TiledMMAINS4_8MMA_AtomIJNS4_10MMA_TraitsINS4_19SM100_MMA_F8F6F4_SSEJSH_SH_fSF_SF_NS4_17integral_constantINS4_4UMMA5MajorELSP_0EEESQ_NSN_INSO_7ScaleInELSR_0EEESS_EEEEEENS4_6LayoutINS5_IJSB_SB_SB_EEENS5_IJNSA_ILi0EEESX_SX_EEEEENS5_IJNS4_10UnderscoreES10_S10_EEEEENS4_23SM90_TMA_LOAD_MULTICASTENS4_14ComposedLayoutINS4_7SwizzleILi2ELi4ELi3EEENS4_18smem_ptr_flag_bitsILi8EEENSV_INS5_IJNSA_ILi8EEESF_EEENS5_IJSF_SB_EEEEEEEvNS4_8identityENS4_13SM90_TMA_LOADES1D_vS1E_EENS_8epilogue10collective18CollectiveEpilogueINS1H_23Sm100TmaWarpSpecializedILi1ELi1ELi32ELb0ELb0EEEJSG_NS5_IJNSV_ISF_SB_EES1M_EEESH_SI_SH_SI_NS1H_6fusion15FusionCallbacksIS1L_NS1O_17LinearCombinationISH_fSH_fLNS_15FloatRoundStyleE2EEESG_S1N_JEEENS4_5SM1004TMEM4LOAD26SM100_TMEM_LOAD_16dp32b32xES1F_S1D_NS4_39AutoVectorizingCopyWithAssumedAlignmentILi128EEENS4_14SM90_TMA_STOREES1D_S1Z_S1Z_EEEvvEEEEvNT_6ParamsE --------------------------
	.section	.nv.info._ZN7cutlass13device_kernelINS_4gemm6kernel13GemmUniversalIN4cute5tupleIJiiiiEEENS1_10collective13CollectiveMmaINS1_35MainloopSm100TmaUmmaWarpSpecializedILi27ELi2ELi4ENS5_IJNS4_1CILi1EEENSA_ILi4EEESB_EEEEENS5_IJNSA_ILi64EEESF_SF_EEENS_12float_e4m3_tENS5_IJlSB_lEEESH_SI_NS4_8TiledMMAINS4_8MMA_AtomIJNS4_10MMA_TraitsINS4_19SM100_MMA_F8F6F4_SSEJSH_SH_fSF_SF_NS4_17integral_constantINS4_4UMMA5MajorELSP_0EEESQ_NSN_INSO_7ScaleInELSR_0EEESS_EEEEEENS4_6LayoutINS5_IJSB_SB_SB_EEENS5_IJNSA_ILi0EEESX_SX_EEEEENS5_IJNS4_10UnderscoreES10_S10_EEEEENS4_23SM90_TMA_LOAD_MULTICASTENS4_14ComposedLayoutINS4_7SwizzleILi2ELi4ELi3EEENS4_18smem_ptr_flag_bitsILi8EEENSV_INS5_IJNSA_ILi8EEESF_EEENS5_IJSF_SB_EEEEEEEvNS4_8identityENS4_13SM90_TMA_LOADES1D_vS1E_EENS_8epilogue10collective18CollectiveEpilogueINS1H_23Sm100TmaWarpSpecializedILi1ELi1ELi32ELb0ELb0EEEJSG_NS5_IJNSV_ISF_SB_EES1M_EEESH_SI_SH_SI_NS1H_6fusion15FusionCallbacksIS1L_NS1O_17LinearCombinationISH_fSH_fLNS_15FloatRoundStyleE2EEESG_S1N_JEEENS4_5SM1004TMEM4LOAD26SM100_TMEM_LOAD_16dp32b32xES1F_S1D_NS4_39AutoVectorizingCopyWithAssumedAlignmentILi128EEENS4_14SM90_TMA_STOREES1D_S1Z_S1Z_EEEvvEEEEvNT_6ParamsE,"",@"SHT_CUDA_INFO"
	.sectionflags	@""
	.align	4


	//----- nvinfo : EIATTR_CUDA_API_VERSION
	.align		4
        /*0000*/ 	.byte	0x04, 0x37
        /*0002*/ 	.short	(.L_31 - .L_30)
.L_30:
        /*0004*/ 	.word	0x00000082


	//----- nvinfo : EIATTR_KPARAM_INFO
	.align		4
.L_31:
        /*0008*/ 	.byte	0x04, 0x17
        /*000a*/ 	.short	(.L_33 - .L_32)
.L_32:
        /*000c*/ 	.word	0x00000000
        /*0010*/ 	.short	0x0000
        /*0012*/ 	.short	0x0000
        /*0014*/ 	.byte	0x00, 0xf0, 0x01, 0x20


	//----- nvinfo : EIATTR_AT_ENTRY_FRAGMENTS
	.align		4
.L_33:
        /*0018*/ 	.byte	0x04, 0x4f
        /*001a*/ 	.short	(.L_35 - .L_34)


	//   ....[0]....
.L_34:
        /*001c*/ 	.word	0x00000006


	//----- nvinfo : EIATTR_RESERVED_SMEM_USED
	.align		4
.L_35:
        /*0020*/ 	.byte	0x01, 0x41
	.zero		2


	//----- nvinfo : EIATTR_SPARSE_MMA_MASK
	.align		4
        /*0024*/ 	.byte	0x03, 0x50
        /*0026*/ 	.short	0x0000


	//----- nvinfo : EIATTR_TCGEN05_1CTA_USED
	.align		4
        /*0028*/ 	.byte	0x01, 0x51
	.zero		2


	//----- nvinfo : EIATTR_MAXREG_COUNT
	.align		4
        /*002c*/ 	.byte	0x03, 0x1b
        /*002e*/ 	.short	0x00ff


	//----- nvinfo : EIATTR_NUM_BARRIERS
	.align		4
        /*0030*/ 	.byte	0x02, 0x4c
        /*0032*/ 	.byte	0x07
	.zero		1


	//----- nvinfo : EIATTR_EXTERNS
	.align		4
        /*0034*/ 	.byte	0x04, 0x0f
        /*0036*/ 	.short	(.L_37 - .L_36)


	//   ....[0]....
	.align		4
.L_36:
        /*0038*/ 	.word	index@(__assertfail)


	//----- nvinfo : EIATTR_MERCURY_ISA_VERSION
	.align		4
.L_37:
        /*003c*/ 	.byte	0x03, 0x5f
        /*003e*/ 	.short	0x0101


	//----- nvinfo : EIATTR_INT_WARP_WIDE_INSTR_OFFSETS
	.align		4
        /*0040*/ 	.byte	0x04, 0x31
        /*0042*/ 	.short	(.L_39 - .L_38)


	//   ....[0]....
.L_38:
        /*0044*/ 	.word	0x00004bc0


	//   ....[1]....
        /*0048*/ 	.word	0x00004bf0


	//   ....[2]....
        /*004c*/ 	.word	0x00004c10


	//   ....[3]....
        /*0050*/ 	.word	0x00005740


	//   ....[4]....
        /*0054*/ 	.word	0x000057f0


	//----- nvinfo : EIATTR_COOP_GROUP_MASK_REGIDS
	.align		4
.L_39:
        /*0058*/ 	.byte	0x04, 0x29
        /*005a*/ 	.short	(.L_41 - .L_40)


	//   ....[0]....
.L_40:
        /*005c*/ 	.word	0xffffffff


	//   ....[1]....
        /*0060*/ 	.word	0xffffffff


	//   ....[2]....
        /*0064*/ 	.word	0xffffffff


	//   ....[3]....
        /*0068*/ 	.word	0xffffffff


	//   ....[4]....
        /*006c*/ 	.word	0xffffffff


	//   ....[5]....
        /*0070*/ 	.word	0xffffffff


	//   ....[6]....
        /*0074*/ 	.word	0xffffffff


	//   ....[7]....
        /*0078*/ 	.word	0xffffffff


	//   ....[8]....
        /*007c*/ 	.word	0xffffffff


	//   ....[9]....
        /*0080*/ 	.word	0xffffffff


	//   ....[10]....
        /*0084*/ 	.word	0xffffffff


	//   ....[11]....
        /*0088*/ 	.word	0xffffffff


	//   ....[12]....
        /*008c*/ 	.word	0xffffffff


	//   ....[13]....
        /*0090*/ 	.word	0xffffffff


	//----- nvinfo : EIATTR_COOP_GROUP_INSTR_OFFSETS
	.align		4
.L_41:
        /*0094*/ 	.byte	0x04, 0x28
        /*0096*/ 	.short	(.L_43 - .L_42)


	//   ....[0]....
.L_42:
        /*0098*/ 	.word	0x00000080


	//   ....[1]....
        /*009c*/ 	.word	0x000004e0


	//   ....[2]....
        /*00a0*/ 	.word	0x000009a0


	//   ....[3]....
        /*00a4*/ 	.word	0x00000ae0


	//   ....[4]....
        /*00a8*/ 	.word	0x00000be0


	//   ....[5]....
        /*00ac*/ 	.word	0x00000d50


	//   ....[6]....
        /*00b0*/ 	.word	0x00000ef0


	//   ....[7]....
        /*00b4*/ 	.word	0x000010a0


	//   ....[8]....
        /*00b8*/ 	.word	0x00002300


	//   ....[9]....
        /*00bc*/ 	.word	0x00003e90


	//   ....[10]....
        /*00c0*/ 	.word	0x000040a0


	//   ....[11]....
        /*00c4*/ 	.word	0x000040d0


	//   ....[12]....
        /*00c8*/ 	.word	0x00004aa0


	//   ....[13]....
        /*00cc*/ 	.word	0x00004cd0


	//----- nvinfo : EIATTR_VRC_CTA_INIT_COUNT
	.align		4
.L_43:
        /*00d0*/ 	.byte	0x02, 0x4a
        /*00d2*/ 	.byte	0x80
	.zero		1


	//----- nvinfo : EIATTR_SYSCALL_OFFSETS
	.align		4
        /*00d4*/ 	.byte	0x04, 0x46
        /*00d6*/ 	.short	(.L_45 - .L_44)


	//   ....[0]....
.L_44:
        /*00d8*/ 	.word	0x00006360


	//   ....[1]....
        /*00dc*/ 	.word	0x000064a0


	//   ....[2]....
        /*00e0*/ 	.word	0x00006c20


	//----- nvinfo : EIATTR_MBARRIER_INSTR_OFFSETS
	.align		4
.L_45:
        /*00e4*/ 	.byte	0x04, 0x39
        /*00e6*/ 	.short	(.L_47 - .L_46)


	//   ....[0]....
.L_46:
        /*00e8*/ 	.word	0x00000620
        /*00ec*/ 	.word	0x000000ff
        /*00f0*/ 	.word	0x00000000
        /*00f4*/ 	.short	0x0100
        /*00f6*/ 	.byte	0x04
	.zero		1


	//   ....[1]....
        /*00f8*/ 	.word	0x00000630
        /*00fc*/ 	.word	0x000000ff
        /*0100*/ 	.word	0x000000d8
        /*0104*/ 	.short	0x0100
        /*0106*/ 	.byte	0x04
	.zero		1


	//   ....[2]....
        /*0108*/ 	.word	0x00000640
        /*010c*/ 	.word	0x000000ff
        /*0110*/ 	.word	0x00000008
        /*0114*/ 	.short	0x0100
        /*0116*/ 	.byte	0x04
	.zero		1


	//   ....[3]....
        /*0118*/ 	.word	0x00000650
        /*011c*/ 	.word	0x000000ff
        /*0120*/ 	.word	0x000000e0
        /*0124*/ 	.short	0x0100
        /*0126*/ 	.byte	0x04
	.zero		1


	//   ....[4]....
        /*0128*/ 	.word	0x00000660
        /*012c*/ 	.word	0x000000ff
        /*0130*/ 	.word	0x00000010
        /*0134*/ 	.short	0x0100
        /*0136*/ 	.byte	0x04
	.zero		1


	//   ....[5]....
        /*0138*/ 	.word	0x00000670
        /*013c*/ 	.word	0x000000ff
        /*0140*/ 	.word	0x000000e8
        /*0144*/ 	.short	0x0100
        /*0146*/ 	.byte	0x04
	.zero		1


	//   ....[6]....
        /*0148*/ 	.word	0x00000680
        /*014c*/ 	.word	0x000000ff
        /*0150*/ 	.word	0x00000018
        /*0154*/ 	.short	0x0100
        /*0156*/ 	.byte	0x04
	.zero		1


	//   ....[7]....
        /*0158*/ 	.word	0x00000690
        /*015c*/ 	.word	0x000000ff
        /*0160*/ 	.word	0x000000f0
        /*0164*/ 	.short	0x0100
        /*0166*/ 	.byte	0x04
	.zero		1


	//   ....[8]....
        /*0168*/ 	.word	0x000006a0
        /*016c*/ 	.word	0x000000ff
        /*0170*/ 	.word	0x00000020
        /*0174*/ 	.short	0x0100
        /*0176*/ 	.byte	0x04
	.zero		1


	//   ....[9]....
        /*0178*/ 	.word	0x000006b0
        /*017c*/ 	.word	0x000000ff
        /*0180*/ 	.word	0x000000f8
        /*0184*/ 	.short	0x0100
        /*0186*/ 	.byte	0x04
	.zero		1


	//   ....[10]....
        /*0188*/ 	.word	0x000006c0
        /*018c*/ 	.word	0x000000ff
        /*0190*/ 	.word	0x00000028
        /*0194*/ 	.short	0x0100
        /*0196*/ 	.byte	0x04
	.zero		1


	//   ....[11]....
        /*0198*/ 	.word	0x000006d0
        /*019c*/ 	.word	0x000000ff
        /*01a0*/ 	.word	0x00000100
        /*01a4*/ 	.short	0x0100
        /*01a6*/ 	.byte	0x04
	.zero		1


	//   ....[12]....
        /*01a8*/ 	.word	0x000006e0
        /*01ac*/ 	.word	0x000000ff
        /*01b0*/ 	.word	0x00000030
        /*01b4*/ 	.short	0x0100
        /*01b6*/ 	.byte	0x04
	.zero		1


	//   ....[13]....
        /*01b8*/ 	.word	0x000006f0
        /*01bc*/ 	.word	0x000000ff
        /*01c0*/ 	.word	0x00000108
        /*01c4*/ 	.short	0x0100
        /*01c6*/ 	.byte	0x04
	.zero		1


	//   ....[14]....
        /*01c8*/ 	.word	0x00000700
        /*01cc*/ 	.word	0x000000ff
        /*01d0*/ 	.word	0x00000038
        /*01d4*/ 	.short	0x0100
        /*01d6*/ 	.byte	0x04
	.zero		1


	//   ....[15]....
        /*01d8*/ 	.word	0x00000710
        /*01dc*/ 	.word	0x000000ff
        /*01e0*/ 	.word	0x00000110
        /*01e4*/ 	.short	0x0100
        /*01e6*/ 	.byte	0x04
	.zero		1


	//   ....[16]....
        /*01e8*/ 	.word	0x00000720
        /*01ec*/ 	.word	0x000000ff
        /*01f0*/ 	.word	0x00000040
        /*01f4*/ 	.short	0x0100
        /*01f6*/ 	.byte	0x04
	.zero		1


	//   ....[17]....
        /*01f8*/ 	.word	0x00000730
        /*01fc*/ 	.word	0x000000ff
        /*0200*/ 	.word	0x00000118
        /*0204*/ 	.short	0x0100
        /*0206*/ 	.byte	0x04
	.zero		1


	//   ....[18]....
        /*0208*/ 	.word	0x00000740
        /*020c*/ 	.word	0x000000ff
        /*0210*/ 	.word	0x00000048
        /*0214*/ 	.short	0x0100
        /*0216*/ 	.byte	0x04
	.zero		1


	//   ....[19]....
        /*0218*/ 	.word	0x00000750
        /*021c*/ 	.word	0x000000ff
        /*0220*/ 	.word	0x00000120
        /*0224*/ 	.short	0x0100
        /*0226*/ 	.byte	0x04
	.zero		1


	//   ....[20]....
        /*0228*/ 	.word	0x00000760
        /*022c*/ 	.word	0x000000ff
        /*0230*/ 	.word	0x00000050
        /*0234*/ 	.short	0x0100
        /*0236*/ 	.byte	0x04
	.zero		1


	//   ....[21]....
        /*0238*/ 	.word	0x00000770
        /*023c*/ 	.word	0x000000ff
        /*0240*/ 	.word	0x00000128
        /*0244*/ 	.short	0x0100
        /*0246*/ 	.byte	0x04
	.zero		1


	//   ....[22]....
        /*0248*/ 	.word	0x00000780
        /*024c*/ 	.word	0x000000ff
        /*0250*/ 	.word	0x00000058
        /*0254*/ 	.short	0x0100
        /*0256*/ 	.byte	0x04
	.zero		1


	//   ....[23]....
        /*0258*/ 	.word	0x00000790
        /*025c*/ 	.word	0x000000ff
        /*0260*/ 	.word	0x00000130
        /*0264*/ 	.short	0x0100
        /*0266*/ 	.byte	0x04
	.zero		1


	//   ....[24]....
        /*0268*/ 	.word	0x000007a0
        /*026c*/ 	.word	0x000000ff
        /*0270*/ 	.word	0x00000060
        /*0274*/ 	.short	0x0100
        /*0276*/ 	.byte	0x04
	.zero		1


	//   ....[25]....
        /*0278*/ 	.word	0x000007b0
        /*027c*/ 	.word	0x000000ff
        /*0280*/ 	.word	0x00000138
        /*0284*/ 	.short	0x0100
        /*0286*/ 	.byte	0x04
	.zero		1


	//   ....[26]....
        /*0288*/ 	.word	0x000007c0
        /*028c*/ 	.word	0x000000ff
        /*0290*/ 	.word	0x00000068
        /*0294*/ 	.short	0x0100
        /*0296*/ 	.byte	0x04
	.zero		1


	//   ....[27]....
        /*0298*/ 	.word	0x000007d0
        /*029c*/ 	.word	0x000000ff
        /*02a0*/ 	.word	0x00000140
        /*02a4*/ 	.short	0x0100
        /*02a6*/ 	.byte	0x04
	.zero		1


	//   ....[28]....
        /*02a8*/ 	.word	0x000007e0
        /*02ac*/ 	.word	0x000000ff
        /*02b0*/ 	.word	0x00000070
        /*02b4*/ 	.short	0x0100
        /*02b6*/ 	.byte	0x04
	.zero		1


	//   ....[29]....
        /*02b8*/ 	.word	0x000007f0
        /*02bc*/ 	.word	0x000000ff
        /*02c0*/ 	.word	0x00000148
        /*02c4*/ 	.short	0x0100
        /*02c6*/ 	.byte	0x04
	.zero		1


	//   ....[30]....
        /*02c8*/ 	.word	0x00000800
        /*02cc*/ 	.word	0x000000ff
        /*02d0*/ 	.word	0x00000078
        /*02d4*/ 	.short	0x0100
        /*02d6*/ 	.byte	0x04
	.zero		1


	//   ....[31]....
        /*02d8*/ 	.word	0x00000810
        /*02dc*/ 	.word	0x000000ff
        /*02e0*/ 	.word	0x00000150
        /*02e4*/ 	.short	0x0100
        /*02e6*/ 	.byte	0x04
	.zero		1


	//   ....[32]....
        /*02e8*/ 	.word	0x00000820
        /*02ec*/ 	.word	0x000000ff
        /*02f0*/ 	.word	0x00000080
        /*02f4*/ 	.short	0x0100
        /*02f6*/ 	.byte	0x04
	.zero		1


	//   ....[33]....
        /*02f8*/ 	.word	0x00000830
        /*02fc*/ 	.word	0x000000ff
        /*0300*/ 	.word	0x00000158
        /*0304*/ 	.short	0x0100
        /*0306*/ 	.byte	0x04
	.zero		1


	//   ....[34]....
        /*0308*/ 	.word	0x00000840
        /*030c*/ 	.word	0x000000ff
        /*0310*/ 	.word	0x00000088
        /*0314*/ 	.short	0x0100
        /*0316*/ 	.byte	0x04
	.zero		1


	//   ....[35]....
        /*0318*/ 	.word	0x00000850
        /*031c*/ 	.word	0x000000ff
        /*0320*/ 	.word	0x00000160
        /*0324*/ 	.short	0x0100
        /*0326*/ 	.byte	0x04
	.zero		1


	//   ....[36]....
        /*0328*/ 	.word	0x00000860
        /*032c*/ 	.word	0x000000ff
        /*0330*/ 	.word	0x00000090
        /*0334*/ 	.short	0x0100
        /*0336*/ 	.byte	0x04
	.zero		1


	//   ....[37]....
        /*0338*/ 	.word	0x00000870
        /*033c*/ 	.word	0x000000ff
        /*0340*/ 	.word	0x00000168
        /*0344*/ 	.short	0x0100
        /*0346*/ 	.byte	0x04
	.zero		1


	//   ....[38]....
        /*0348*/ 	.word	0x00000880
        /*034c*/ 	.word	0x000000ff
        /*0350*/ 	.word	0x00000098
        /*0354*/ 	.short	0x0100
        /*0356*/ 	.byte	0x04
	.zero		1


	//   ....[39]....
        /*0358*/ 	.word	0x00000890
        /*035c*/ 	.word	0x000000ff
        /*0360*/ 	.word	0x00000170
        /*0364*/ 	.short	0x0100
        /*0366*/ 	.byte	0x04
	.zero		1


	//   ....[40]....
        /*0368*/ 	.word	0x000008a0
        /*036c*/ 	.word	0x000000ff
        /*0370*/ 	.word	0x000000a0
        /*0374*/ 	.short	0x0100
        /*0376*/ 	.byte	0x04
	.zero		1


	//   ....[41]....
        /*0378*/ 	.word	0x000008b0
        /*037c*/ 	.word	0x000000ff
        /*0380*/ 	.word	0x00000178
        /*0384*/ 	.short	0x0100
        /*0386*/ 	.byte	0x04
	.zero		1


	//   ....[42]....
        /*0388*/ 	.word	0x000008c0
        /*038c*/ 	.word	0x000000ff
        /*0390*/ 	.word	0x000000a8
        /*0394*/ 	.short	0x0100
        /*0396*/ 	.byte	0x04
	.zero		1


	//   ....[43]....
        /*0398*/ 	.word	0x000008d0
        /*039c*/ 	.word	0x000000ff
        /*03a0*/ 	.word	0x00000180
        /*03a4*/ 	.short	0x0100
        /*03a6*/ 	.byte	0x04
	.zero		1


	//   ....[44]....
        /*03a8*/ 	.word	0x000008e0
        /*03ac*/ 	.word	0x000000ff
        /*03b0*/ 	.word	0x000000b0
        /*03b4*/ 	.short	0x0100
        /*03b6*/ 	.byte	0x04
	.zero		1


	//   ....[45]....
        /*03b8*/ 	.word	0x000008f0
        /*03bc*/ 	.word	0x000000ff
        /*03c0*/ 	.word	0x00000188
        /*03c4*/ 	.short	0x0100
        /*03c6*/ 	.byte	0x04
	.zero		1


	//   ....[46]....
        /*03c8*/ 	.word	0x00000900
        /*03cc*/ 	.word	0x000000ff
        /*03d0*/ 	.word	0x000000b8
        /*03d4*/ 	.short	0x0100
        /*03d6*/ 	.byte	0x04
	.zero		1


	//   ....[47]....
        /*03d8*/ 	.word	0x00000910
        /*03dc*/ 	.word	0x000000ff
        /*03e0*/ 	.word	0x00000190
        /*03e4*/ 	.short	0x0100
        /*03e6*/ 	.byte	0x04
	.zero		1


	//   ....[48]....
        /*03e8*/ 	.word	0x00000920
        /*03ec*/ 	.word	0x000000ff
        /*03f0*/ 	.word	0x000000c0
        /*03f4*/ 	.short	0x0100
        /*03f6*/ 	.byte	0x04
	.zero		1


	//   ....[49]....
        /*03f8*/ 	.word	0x00000930
        /*03fc*/ 	.word	0x000000ff
        /*0400*/ 	.word	0x00000198
        /*0404*/ 	.short	0x0100
        /*0406*/ 	.byte	0x04
	.zero		1


	//   ....[50]....
        /*0408*/ 	.word	0x00000940
        /*040c*/ 	.word	0x000000ff
        /*0410*/ 	.word	0x000000c8
        /*0414*/ 	.short	0x0100
        /*0416*/ 	.byte	0x04
	.zero		1


	//   ....[51]....
        /*0418*/ 	.word	0x00000950
        /*041c*/ 	.word	0x000000ff
        /*0420*/ 	.word	0x000001a0
        /*0424*/ 	.short	0x0100
        /*0426*/ 	.byte	0x04
	.zero		1


	//   ....[52]....
        /*0428*/ 	.word	0x00000960
        /*042c*/ 	.word	0x000000ff
        /*0430*/ 	.word	0x000000d0
        /*0434*/ 	.short	0x0100
        /*0436*/ 	.byte	0x04
	.zero		1


	//   ....[53]....
        /*0438*/ 	.word	0x00000970
        /*043c*/ 	.word	0x000000ff
        /*0440*/ 	.word	0x000001a8
        /*0444*/ 	.short	0x0100
        /*0446*/ 	.byte	0x04
	.zero		1


	//   ....[54]....
        /*0448*/ 	.word	0x00000ab0
        /*044c*/ 	.word	0x000000ff
        /*0450*/ 	.word	0x000001b0
        /*0454*/ 	.short	0x0100
        /*0456*/ 	.byte	0x04
	.zero		1


	//   ....[55]....
        /*0458*/ 	.word	0x00000ac0
        /*045c*/ 	.word	0x000000ff
        /*0460*/ 	.word	0x000001b8
        /*0464*/ 	.short	0x0100
        /*0466*/ 	.byte	0x04
	.zero		1


	//   ....[56]....
        /*0468*/ 	.word	0x00000bb0
        /*046c*/ 	.word	0x000000ff
        /*0470*/ 	.word	0x000001c0
        /*0474*/ 	.short	0x0100
        /*0476*/ 	.byte	0x06
	.zero		1


	//   ....[57]....
        /*0478*/ 	.word	0x00000bc0
        /*047c*/ 	.word	0x000000ff
        /*0480*/ 	.word	0x000001c8
        /*0484*/ 	.short	0x0100
        /*0486*/ 	.byte	0x06
	.zero		1


	//   ....[58]....
        /*0488*/ 	.word	0x00000d00
        /*048c*/ 	.word	0x000000ff
        /*0490*/ 	.word	0x000001d0
        /*0494*/ 	.short	0x0100
        /*0496*/ 	.byte	0x06
	.zero		1


	//   ....[59]....
        /*0498*/ 	.word	0x00000d10
        /*049c*/ 	.word	0x000000ff
        /*04a0*/ 	.word	0x000001e0
        /*04a4*/ 	.short	0x0100
        /*04a6*/ 	.byte	0x06
	.zero		1


	//   ....[60]....
        /*04a8*/ 	.word	0x00000d20
        /*04ac*/ 	.word	0x000000ff
        /*04b0*/ 	.word	0x000001d8
        /*04b4*/ 	.short	0x0100
        /*04b6*/ 	.byte	0x06
	.zero		1


	//   ....[61]....
        /*04b8*/ 	.word	0x00000d30
        /*04bc*/ 	.word	0x000000ff
        /*04c0*/ 	.word	0x000001e8
        /*04c4*/ 	.short	0x0100
        /*04c6*/ 	.byte	0x06
	.zero		1


	//   ....[62]....
        /*04c8*/ 	.word	0x00000e60
        /*04cc*/ 	.word	0x000000ff
        /*04d0*/ 	.word	0x000001f0
        /*04d4*/ 	.short	0x0100
        /*04d6*/ 	.byte	0x04
	.zero		1


	//   ....[63]....
        /*04d8*/ 	.word	0x00000e70
        /*04dc*/ 	.word	0x000000ff
        /*04e0*/ 	.word	0x00000210
        /*04e4*/ 	.short	0x0100
        /*04e6*/ 	.byte	0x04
	.zero		1


	//   ....[64]....
        /*04e8*/ 	.word	0x00000e80
        /*04ec*/ 	.word	0x000000ff
        /*04f0*/ 	.word	0x000001f8
        /*04f4*/ 	.short	0x0100
        /*04f6*/ 	.byte	0x04
	.zero		1


	//   ....[65]....
        /*04f8*/ 	.word	0x00000e90
        /*04fc*/ 	.word	0x000000ff
        /*0500*/ 	.word	0x00000218
        /*0504*/ 	.short	0x0100
        /*0506*/ 	.byte	0x04
	.zero		1


	//   ....[66]....
        /*0508*/ 	.word	0x00000ea0
        /*050c*/ 	.word	0x000000ff
        /*0510*/ 	.word	0x00000200
        /*0514*/ 	.short	0x0100
        /*0516*/ 	.byte	0x04
	.zero		1


	//   ....[67]....
        /*0518*/ 	.word	0x00000eb0
        /*051c*/ 	.word	0x000000ff
        /*0520*/ 	.word	0x00000220
        /*0524*/ 	.short	0x0100
        /*0526*/ 	.byte	0x04
	.zero		1


	//   ....[68]....
        /*0528*/ 	.word	0x00000ec0
        /*052c*/ 	.word	0x000000ff
        /*0530*/ 	.word	0x00000208
        /*0534*/ 	.short	0x0100
        /*0536*/ 	.byte	0x04
	.zero		1


	//   ....[69]....
        /*0538*/ 	.word	0x00000ed0
        /*053c*/ 	.word	0x000000ff
        /*0540*/ 	.word	0x00000228
        /*0544*/ 	.short	0x0100
        /*0546*/ 	.byte	0x04
	.zero		1


	//   ....[70]....
        /*0548*/ 	.word	0x00000fc0
        /*054c*/ 	.word	0x000000ff
        /*0550*/ 	.word	0x00000230
        /*0554*/ 	.short	0x0100
        /*0556*/ 	.byte	0x04
	.zero		1


	//   ....[71]....
        /*0558*/ 	.word	0x00000fd0
        /*055c*/ 	.word	0x000000ff
        /*0560*/ 	.word	0x00000240
        /*0564*/ 	.short	0x0100
        /*0566*/ 	.byte	0x04
	.zero		1


	//   ....[72]....
        /*0568*/ 	.word	0x00000fe0
        /*056c*/ 	.word	0x000000ff
        /*0570*/ 	.word	0x00000238
        /*0574*/ 	.short	0x0100
        /*0576*/ 	.byte	0x04
	.zero		1


	//   ....[73]....
        /*0578*/ 	.word	0x00000ff0
        /*057c*/ 	.word	0x000000ff
        /*0580*/ 	.word	0x00000248
        /*0584*/ 	.short	0x0100
        /*0586*/ 	.byte	0x04
	.zero		1


	//   ....[74]....
        /*0588*/ 	.word	0x00001b80
        /*058c*/ 	.word	0x00000000
        /*0590*/ 	.word	0x00000240
        /*0594*/ 	.short	0x010a
        /*0596*/ 	.byte	0xff
	.zero		1


	//   ....[75]....
        /*0598*/ 	.word	0x00001bb0
        /*059c*/ 	.word	0x00000000
        /*05a0*/ 	.word	0x00000230
        /*05a4*/ 	.short	0x0101
        /*05a6*/ 	.byte	0xff
	.zero		1


	//   ....[76]....
        /*05a8*/ 	.word	0x00001c80
        /*05ac*/ 	.word	0x000000ff
        /*05b0*/ 	.word	0x000000d8
        /*05b4*/ 	.short	0x010a
        /*05b6*/ 	.byte	0x04
	.zero		1


	//   ....[77]....
        /*05b8*/ 	.word	0x00001d00
        /*05bc*/ 	.word	0x000000ff
        /*05c0*/ 	.word	0x000000d8
        /*05c4*/ 	.short	0x010a
        /*05c6*/ 	.byte	0x21
	.zero		1


	//   ....[78]....
        /*05c8*/ 	.word	0x00001ea0
        /*05cc*/ 	.word	0x000000ff
        /*05d0*/ 	.word	0x000000d8
        /*05d4*/ 	.short	0x010a
        /*05d6*/ 	.byte	0x08
	.zero		1


	//   ....[79]....
        /*05d8*/ 	.word	0x00001fb0
        /*05dc*/ 	.word	0x000000ff
        /*05e0*/ 	.word	0x000001c8
        /*05e4*/ 	.short	0x0101
        /*05e6*/ 	.byte	0x06
	.zero		1


	//   ....[80]....
        /*05e8*/ 	.word	0x00001fd0
        /*05ec*/ 	.word	0x000000ff
        /*05f0*/ 	.word	0x000000d8
        /*05f4*/ 	.short	0x010a
        /*05f6*/ 	.byte	0x04
	.zero		1


	//   ....[81]....
        /*05f8*/ 	.word	0x00002050
        /*05fc*/ 	.word	0x000000ff
        /*0600*/ 	.word	0x000000d8
        /*0604*/ 	.short	0x010a
        /*0606*/ 	.byte	0x11
	.zero		1


	//   ....[82]....
        /*0608*/ 	.word	0x000021f0
        /*060c*/ 	.word	0x000000ff
        /*0610*/ 	.word	0x000000d8
        /*0614*/ 	.short	0x010a
        /*0616*/ 	.byte	0x07
	.zero		1


	//   ....[83]....
        /*0618*/ 	.word	0x00002330
        /*061c*/ 	.word	0x00000003
        /*0620*/ 	.word	0x000001d0
        /*0624*/ 	.short	0x010a
        /*0626*/ 	.byte	0xff
	.zero		1


	//   ....[84]....
        /*0628*/ 	.word	0x00002480
        /*062c*/ 	.word	0x00000000
        /*0630*/ 	.word	0x00000000
        /*0634*/ 	.short	0x0101
        /*0636*/ 	.byte	0xff
	.zero		1


	//   ....[85]....
        /*0638*/ 	.word	0x00002a20
        /*063c*/ 	.word	0x000000ff
        /*0640*/ 	.word	0x00000000
        /*0644*/ 	.short	0x010a
        /*0646*/ 	.byte	0x04
	.zero		1


	//   ....[86]....
        /*0648*/ 	.word	0x00002ab0
        /*064c*/ 	.word	0x000000ff
        /*0650*/ 	.word	0x00000000
        /*0654*/ 	.short	0x010a
        /*0656*/ 	.byte	0x05
	.zero		1


	//   ....[87]....
        /*0658*/ 	.word	0x00002b40
        /*065c*/ 	.word	0x000000ff
        /*0660*/ 	.word	0x00000000
        /*0664*/ 	.short	0x010a
        /*0666*/ 	.byte	0x05
	.zero		1


	//   ....[88]....
        /*0668*/ 	.word	0x00002bd0
        /*066c*/ 	.word	0x000000ff
        /*0670*/ 	.word	0x00000000
        /*0674*/ 	.short	0x010a
        /*0676*/ 	.byte	0x05
	.zero		1


	//   ....[89]....
        /*0678*/ 	.word	0x00002c60
        /*067c*/ 	.word	0x000000ff
        /*0680*/ 	.word	0x00000000
        /*0684*/ 	.short	0x010a
        /*0686*/ 	.byte	0x05
	.zero		1


	//   ....[90]....
        /*0688*/ 	.word	0x00002cf0
        /*068c*/ 	.word	0x000000ff
        /*0690*/ 	.word	0x00000000
        /*0694*/ 	.short	0x010a
        /*0696*/ 	.byte	0x05
	.zero		1


	//   ....[91]....
        /*0698*/ 	.word	0x00002d80
        /*069c*/ 	.word	0x000000ff
        /*06a0*/ 	.word	0x00000000
        /*06a4*/ 	.short	0x010a
        /*06a6*/ 	.byte	0x05
	.zero		1


	//   ....[92]....
        /*06a8*/ 	.word	0x00002e10
        /*06ac*/ 	.word	0x000000ff
        /*06b0*/ 	.word	0x00000000
        /*06b4*/ 	.short	0x010a
        /*06b6*/ 	.byte	0x05
	.zero		1


	//   ....[93]....
        /*06b8*/ 	.word	0x00002ea0
        /*06bc*/ 	.word	0x000000ff
        /*06c0*/ 	.word	0x00000000
        /*06c4*/ 	.short	0x010a
        /*06c6*/ 	.byte	0x05
	.zero		1


	//   ....[94]....
        /*06c8*/ 	.word	0x00002f30
        /*06cc*/ 	.word	0x000000ff
        /*06d0*/ 	.word	0x00000000
        /*06d4*/ 	.short	0x010a
        /*06d6*/ 	.byte	0x05
	.zero		1


	//   ....[95]....
        /*06d8*/ 	.word	0x00002fc0
        /*06dc*/ 	.word	0x000000ff
        /*06e0*/ 	.word	0x00000000
        /*06e4*/ 	.short	0x010a
        /*06e6*/ 	.byte	0x05
	.zero		1


	//   ....[96]....
        /*06e8*/ 	.word	0x00003050
        /*06ec*/ 	.word	0x000000ff
        /*06f0*/ 	.word	0x00000000
        /*06f4*/ 	.short	0x010a
        /*06f6*/ 	.byte	0x05
	.zero		1


	//   ....[97]....
        /*06f8*/ 	.word	0x000030e0
        /*06fc*/ 	.word	0x000000ff
        /*0700*/ 	.word	0x00000000
        /*0704*/ 	.short	0x010a
        /*0706*/ 	.byte	0x05
	.zero		1


	//   ....[98]....
        /*0708*/ 	.word	0x00003170
        /*070c*/ 	.word	0x000000ff
        /*0710*/ 	.word	0x00000000
        /*0714*/ 	.short	0x010a
        /*0716*/ 	.byte	0x05
	.zero		1


	//   ....[99]....
        /*0718*/ 	.word	0x00003200
        /*071c*/ 	.word	0x000000ff
        /*0720*/ 	.word	0x00000000
        /*0724*/ 	.short	0x010a
        /*0726*/ 	.byte	0x05
	.zero		1


	//   ....[100]....
        /*0728*/ 	.word	0x00003290
        /*072c*/ 	.word	0x000000ff
        /*0730*/ 	.word	0x00000000
        /*0734*/ 	.short	0x010a
        /*0736*/ 	.byte	0x05
	.zero		1


	//   ....[101]....
        /*0738*/ 	.word	0x00003320
        /*073c*/ 	.word	0x000000ff
        /*0740*/ 	.word	0x00000000
        /*0744*/ 	.short	0x010a
        /*0746*/ 	.byte	0x05
	.zero		1


	//   ....[102]....
        /*0748*/ 	.word	0x000033b0
        /*074c*/ 	.word	0x000000ff
        /*0750*/ 	.word	0x00000000
        /*0754*/ 	.short	0x010a
        /*0756*/ 	.byte	0x05
	.zero		1


	//   ....[103]....
        /*0758*/ 	.word	0x00003440
        /*075c*/ 	.word	0x000000ff
        /*0760*/ 	.word	0x00000000
        /*0764*/ 	.short	0x010a
        /*0766*/ 	.byte	0x05
	.zero		1


	//   ....[104]....
        /*0768*/ 	.word	0x000034d0
        /*076c*/ 	.word	0x000000ff
        /*0770*/ 	.word	0x00000000
        /*0774*/ 	.short	0x010a
        /*0776*/ 	.byte	0x05
	.zero		1


	//   ....[105]....
        /*0778*/ 	.word	0x00003560
        /*077c*/ 	.word	0x000000ff
        /*0780*/ 	.word	0x00000000
        /*0784*/ 	.short	0x010a
        /*0786*/ 	.byte	0x05
	.zero		1


	//   ....[106]....
        /*0788*/ 	.word	0x000035f0
        /*078c*/ 	.word	0x000000ff
        /*0790*/ 	.word	0x00000000
        /*0794*/ 	.short	0x010a
        /*0796*/ 	.byte	0x05
	.zero		1


	//   ....[107]....
        /*0798*/ 	.word	0x00003680
        /*079c*/ 	.word	0x000000ff
        /*07a0*/ 	.word	0x00000000
        /*07a4*/ 	.short	0x010a
        /*07a6*/ 	.byte	0x05
	.zero		1


	//   ....[108]....
        /*07a8*/ 	.word	0x00003710
        /*07ac*/ 	.word	0x000000ff
        /*07b0*/ 	.word	0x00000000
        /*07b4*/ 	.short	0x010a
        /*07b6*/ 	.byte	0x05
	.zero		1


	//   ....[109]....
        /*07b8*/ 	.word	0x000037a0
        /*07bc*/ 	.word	0x000000ff
        /*07c0*/ 	.word	0x00000000
        /*07c4*/ 	.short	0x010a
        /*07c6*/ 	.byte	0x05
	.zero		1


	//   ....[110]....
        /*07c8*/ 	.word	0x00003830
        /*07cc*/ 	.word	0x000000ff
        /*07d0*/ 	.word	0x00000000
        /*07d4*/ 	.short	0x010a
        /*07d6*/ 	.byte	0x05
	.zero		1


	//   ....[111]....
        /*07d8*/ 	.word	0x000038d0
        /*07dc*/ 	.word	0x00000000
        /*07e0*/ 	.word	0x00000000
        /*07e4*/ 	.short	0x010a
        /*07e6*/ 	.byte	0xff
	.zero		1


	//   ....[112]....
        /*07e8*/ 	.word	0x000039f0
        /*07ec*/ 	.word	0x00000002
        /*07f0*/ 	.word	0x00000230
        /*07f4*/ 	.short	0x010a
        /*07f6*/ 	.byte	0xff
	.zero		1


	//   ....[113]....
        /*07f8*/ 	.word	0x00003a60
        /*07fc*/ 	.word	0x00000002
        /*0800*/ 	.word	0x00000000
        /*0804*/ 	.short	0x0101
        /*0806*/ 	.byte	0xff
	.zero		1


	//   ....[114]....
        /*0808*/ 	.word	0x00003a80
        /*080c*/ 	.word	0x000000ff
        /*0810*/ 	.word	0x000001e0
        /*0814*/ 	.short	0x010a
        /*0816*/ 	.byte	0x04
	.zero		1


	//   ....[115]....
        /*0818*/ 	.word	0x00003ba0
        /*081c*/ 	.word	0x00000002
        /*0820*/ 	.word	0x000001d0
        /*0824*/ 	.short	0x010a
        /*0826*/ 	.byte	0xff
	.zero		1


	//   ....[116]....
        /*0828*/ 	.word	0x00003ca0
        /*082c*/ 	.word	0x00000002
        /*0830*/ 	.word	0x00000000
        /*0834*/ 	.short	0x0101
        /*0836*/ 	.byte	0xff
	.zero		1


	//   ....[117]....
        /*0838*/ 	.word	0x00003d30
        /*083c*/ 	.word	0x000000ff
        /*0840*/ 	.word	0x000001e0
        /*0844*/ 	.short	0x0106
        /*0846*/ 	.byte	0x04
	.zero		1


	//   ....[118]....
        /*0848*/ 	.word	0x00003d50
        /*084c*/ 	.word	0x000000ff
        /*0850*/ 	.word	0x000001e0
        /*0854*/ 	.short	0x010a
        /*0856*/ 	.byte	0x04
	.zero		1


	//   ....[119]....
        /*0858*/ 	.word	0x00003de0
        /*085c*/ 	.word	0x000000ff
        /*0860*/ 	.word	0x000001e0
        /*0864*/ 	.short	0x0106
        /*0866*/ 	.byte	0x07
	.zero		1


	//   ....[120]....
        /*0868*/ 	.word	0x00003e20
        /*086c*/ 	.word	0x00000000
        /*0870*/ 	.word	0x000001e0
        /*0874*/ 	.short	0x010a
        /*0876*/ 	.byte	0xff
	.zero		1


	//   ....[121]....
        /*0878*/ 	.word	0x00004330
        /*087c*/ 	.word	0x00000000
        /*0880*/ 	.word	0x000001d0
        /*0884*/ 	.short	0x010a
        /*0886*/ 	.byte	0xff
	.zero		1


	//   ....[122]....
        /*0888*/ 	.word	0x00004430
        /*088c*/ 	.word	0x00000003
        /*0890*/ 	.word	0x00000000
        /*0894*/ 	.short	0x0101
        /*0896*/ 	.byte	0xff
	.zero		1


	//   ....[123]....
        /*0898*/ 	.word	0x00004440
        /*089c*/ 	.word	0x000000ff
        /*08a0*/ 	.word	0x00000000
        /*08a4*/ 	.short	0x010a
        /*08a6*/ 	.byte	0x04
	.zero		1


	//   ....[124]....
        /*08a8*/ 	.word	0x000044c0
        /*08ac*/ 	.word	0x000000ff
        /*08b0*/ 	.word	0x00000210
        /*08b4*/ 	.short	0x010a
        /*08b6*/ 	.byte	0x17
	.zero		1


	//   ....[125]....
        /*08b8*/ 	.word	0x000045a0
        /*08bc*/ 	.word	0x000000ff
        /*08c0*/ 	.word	0x00000000
        /*08c4*/ 	.short	0x010a
        /*08c6*/ 	.byte	0x05
	.zero		1


	//   ....[126]....
        /*08c8*/ 	.word	0x000046e0
        /*08cc*/ 	.word	0x000000ff
        /*08d0*/ 	.word	0x00000000
        /*08d4*/ 	.short	0x010a
        /*08d6*/ 	.byte	0x04
	.zero		1


	//   ....[127]....
        /*08d8*/ 	.word	0x000048d0
        /*08dc*/ 	.word	0x000000ff
        /*08e0*/ 	.word	0x00000000
        /*08e4*/ 	.short	0x010a
        /*08e6*/ 	.byte	0x04
	.zero		1


	//   ....[128]....
        /*08e8*/ 	.word	0x00004960
        /*08ec*/ 	.word	0x000000ff
        /*08f0*/ 	.word	0x00000000
        /*08f4*/ 	.short	0x010a
        /*08f6*/ 	.byte	0x05
	.zero		1


	//   ....[129]....
        /*08f8*/ 	.word	0x000049f0
        /*08fc*/ 	.word	0x000000ff
        /*0900*/ 	.word	0x00000000
        /*0904*/ 	.short	0x010a
        /*0906*/ 	.byte	0x05
	.zero		1


	//   ....[130]....
        /*0908*/ 	.word	0x00004a80
        /*090c*/ 	.word	0x000000ff
        /*0910*/ 	.word	0x00000000
        /*0914*/ 	.short	0x010a
        /*0916*/ 	.byte	0x04
	.zero		1


	//   ....[131]....
        /*0918*/ 	.word	0x00004f20
        /*091c*/ 	.word	0x00000007
        /*0920*/ 	.word	0x000001d0
        /*0924*/ 	.short	0x010a
        /*0926*/ 	.byte	0xff
	.zero		1


	//   ....[132]....
        /*0928*/ 	.word	0x00005090
        /*092c*/ 	.word	0x00000000
        /*0930*/ 	.word	0x00000000
        /*0934*/ 	.short	0x0101
        /*0936*/ 	.byte	0xff
	.zero		1


	//   ....[133]....
        /*0938*/ 	.word	0x00005500
        /*093c*/ 	.word	0x000000ff
        /*0940*/ 	.word	0x000001c8
        /*0944*/ 	.short	0x010a
        /*0946*/ 	.byte	0x11
	.zero		1


	//   ....[134]....
        /*0948*/ 	.word	0x00005680
        /*094c*/ 	.word	0x000000ff
        /*0950*/ 	.word	0x000001b8
        /*0954*/ 	.short	0x010a
        /*0956*/ 	.byte	0x11
	.zero		1


	//   ....[135]....
        /*0958*/ 	.word	0x00005890
        /*095c*/ 	.word	0x000000ff
        /*0960*/ 	.word	0x000001b0
        /*0964*/ 	.short	0x010b
        /*0966*/ 	.byte	0x11
	.zero		1


	//   ....[136]....
        /*0968*/ 	.word	0x000058a0
        /*096c*/ 	.word	0x000000ff
        /*0970*/ 	.word	0x00000000
        /*0974*/ 	.short	0x0101
        /*0976*/ 	.byte	0x30
	.zero		1


	//   ....[137]....
        /*0978*/ 	.word	0x000058e0
        /*097c*/ 	.word	0x00000000
        /*0980*/ 	.word	0x000001b8
        /*0984*/ 	.short	0x010a
        /*0986*/ 	.byte	0xff
	.zero		1


	//   ....[138]....
        /*0988*/ 	.word	0x00005c20
        /*098c*/ 	.word	0x00000003
        /*0990*/ 	.word	0x000001d0
        /*0994*/ 	.short	0x010a
        /*0996*/ 	.byte	0xff
	.zero		1


	//   ....[139]....
        /*0998*/ 	.word	0x00005da0
        /*099c*/ 	.word	0x00000000
        /*09a0*/ 	.word	0x00000000
        /*09a4*/ 	.short	0x0101
        /*09a6*/ 	.byte	0xff
	.zero		1


	//   ....[140]....
        /*09a8*/ 	.word	0x00006800
        /*09ac*/ 	.word	0x000000ff
        /*09b0*/ 	.word	0x000001b0
        /*09b4*/ 	.short	0x010a
        /*09b6*/ 	.byte	0x2c
	.zero		1


	//   ....[141]....
        /*09b8*/ 	.word	0x00006810
        /*09bc*/ 	.word	0x00000016
        /*09c0*/ 	.word	0x000001f0
        /*09c4*/ 	.short	0x010a
        /*09c6*/ 	.byte	0xff
	.zero		1


	//   ....[142]....
        /*09c8*/ 	.word	0x000069c0
        /*09cc*/ 	.word	0x000000ff
        /*09d0*/ 	.word	0x000001b0
        /*09d4*/ 	.short	0x010a
        /*09d6*/ 	.byte	0x2c
	.zero		1


	//   ....[143]....
        /*09d8*/ 	.word	0x00006aa0
        /*09dc*/ 	.word	0x000000ff
        /*09e0*/ 	.word	0x00000000
        /*09e4*/ 	.short	0x0101
        /*09e6*/ 	.byte	0x04
	.zero		1


	//   ....[144]....
        /*09e8*/ 	.word	0x00006b00
        /*09ec*/ 	.word	0x00000016
        /*09f0*/ 	.word	0x000001f0
        /*09f4*/ 	.short	0x010a
        /*09f6*/ 	.byte	0xff
	.zero		1


	//   ....[145]....
        /*09f8*/ 	.word	0x00006e70
        /*09fc*/ 	.word	0x000000ff
        /*0a00*/ 	.word	0x00000000
        /*0a04*/ 	.short	0x0101
        /*0a06*/ 	.byte	0x04
	.zero		1


	//   ....[146]....
        /*0a08*/ 	.word	0x00007750
        /*0a0c*/ 	.word	0x00000000
        /*0a10*/ 	.word	0x00000240
        /*0a14*/ 	.short	0x010a
        /*0a16*/ 	.byte	0xff
	.zero		1


	//   ....[147]....
        /*0a18*/ 	.word	0x000077b0
        /*0a1c*/ 	.word	0x00000000
        /*0a20*/ 	.word	0x000000d8
        /*0a24*/ 	.short	0x010a
        /*0a26*/ 	.byte	0xff
	.zero		1


	//   ....[148]....
        /*0a28*/ 	.word	0x00007810
        /*0a2c*/ 	.word	0x00000000
        /*0a30*/ 	.word	0x000000d8
        /*0a34*/ 	.short	0x010a
        /*0a36*/ 	.byte	0xff
	.zero		1


	//   ....[149]....
        /*0a38*/ 	.word	0x00007860
        /*0a3c*/ 	.word	0x00000003
        /*0a40*/ 	.word	0x000001d0
        /*0a44*/ 	.short	0x010a
        /*0a46*/ 	.byte	0xff
	.zero		1


	//   ....[150]....
        /*0a48*/ 	.word	0x000078c0
        /*0a4c*/ 	.word	0x00000000
        /*0a50*/ 	.word	0x00000000
        /*0a54*/ 	.short	0x010a
        /*0a56*/ 	.byte	0xff
	.zero		1


	//   ....[151]....
        /*0a58*/ 	.word	0x00007920
        /*0a5c*/ 	.word	0x00000000
        /*0a60*/ 	.word	0x00000000
        /*0a64*/ 	.short	0x010a
        /*0a66*/ 	.byte	0xff
	.zero		1


	//   ....[152]....
        /*0a68*/ 	.word	0x00007980
        /*0a6c*/ 	.word	0x00000000
        /*0a70*/ 	.word	0x00000000
        /*0a74*/ 	.short	0x010a
        /*0a76*/ 	.byte	0xff
	.zero		1


	//   ....[153]....
        /*0a78*/ 	.word	0x000079e0
        /*0a7c*/ 	.word	0x00000000
        /*0a80*/ 	.word	0x00000000
        /*0a84*/ 	.short	0x010a
        /*0a86*/ 	.byte	0xff
	.zero		1


	//   ....[154]....
        /*0a88*/ 	.word	0x00007a40
        /*0a8c*/ 	.word	0x00000000
        /*0a90*/ 	.word	0x00000000
        /*0a94*/ 	.short	0x010a
        /*0a96*/ 	.byte	0xff
	.zero		1


	//   ....[155]....
        /*0a98*/ 	.word	0x00007aa0
        /*0a9c*/ 	.word	0x00000000
        /*0aa0*/ 	.word	0x00000000
        /*0aa4*/ 	.short	0x010a
        /*0aa6*/ 	.byte	0xff
	.zero		1


	//   ....[156]....
        /*0aa8*/ 	.word	0x00007b00
        /*0aac*/ 	.word	0x00000000
        /*0ab0*/ 	.word	0x00000000
        /*0ab4*/ 	.short	0x010a
        /*0ab6*/ 	.byte	0xff
	.zero		1


	//   ....[157]....
        /*0ab8*/ 	.word	0x00007b60
        /*0abc*/ 	.word	0x00000000
        /*0ac0*/ 	.word	0x00000000
        /*0ac4*/ 	.short	0x010a
        /*0ac6*/ 	.byte	0xff
	.zero		1


	//   ....[158]....
        /*0ac8*/ 	.word	0x00007bc0
        /*0acc*/ 	.word	0x00000000
        /*0ad0*/ 	.word	0x00000000
        /*0ad4*/ 	.short	0x010a
        /*0ad6*/ 	.byte	0xff
	.zero		1


	//   ....[159]....
        /*0ad8*/ 	.word	0x00007c20
        /*0adc*/ 	.word	0x00000000
        /*0ae0*/ 	.word	0x00000000
        /*0ae4*/ 	.short	0x010a
        /*0ae6*/ 	.byte	0xff
	.zero		1


	//   ....[160]....
        /*0ae8*/ 	.word	0x00007c80
        /*0aec*/ 	.word	0x00000000
        /*0af0*/ 	.word	0x00000000
        /*0af4*/ 	.short	0x010a
        /*0af6*/ 	.byte	0xff
	.zero		1


	//   ....[161]....
        /*0af8*/ 	.word	0x00007ce0
        /*0afc*/ 	.word	0x00000000
        /*0b00*/ 	.word	0x00000000
        /*0b04*/ 	.short	0x010a
        /*0b06*/ 	.byte	0xff
	.zero		1


	//   ....[162]....
        /*0b08*/ 	.word	0x00007d40
        /*0b0c*/ 	.word	0x00000000
        /*0b10*/ 	.word	0x00000000
        /*0b14*/ 	.short	0x010a
        /*0b16*/ 	.byte	0xff
	.zero		1


	//   ....[163]....
        /*0b18*/ 	.word	0x00007da0
        /*0b1c*/ 	.word	0x00000000
        /*0b20*/ 	.word	0x00000000
        /*0b24*/ 	.short	0x010a
        /*0b26*/ 	.byte	0xff
	.zero		1


	//   ....[164]....
        /*0b28*/ 	.word	0x00007e00
        /*0b2c*/ 	.word	0x00000000
        /*0b30*/ 	.word	0x00000000
        /*0b34*/ 	.short	0x010a
        /*0b36*/ 	.byte	0xff
	.zero		1


	//   ....[165]....
        /*0b38*/ 	.word	0x00007e60
        /*0b3c*/ 	.word	0x00000000
        /*0b40*/ 	.word	0x00000000
        /*0b44*/ 	.short	0x010a
        /*0b46*/ 	.byte	0xff
	.zero		1


	//   ....[166]....
        /*0b48*/ 	.word	0x00007ec0
        /*0b4c*/ 	.word	0x00000000
        /*0b50*/ 	.word	0x00000000
        /*0b54*/ 	.short	0x010a
        /*0b56*/ 	.byte	0xff
	.zero		1


	//   ....[167]....
        /*0b58*/ 	.word	0x00007f20
        /*0b5c*/ 	.word	0x00000000
        /*0b60*/ 	.word	0x00000000
        /*0b64*/ 	.short	0x010a
        /*0b66*/ 	.byte	0xff
	.zero		1


	//   ....[168]....
        /*0b68*/ 	.word	0x00007f80
        /*0b6c*/ 	.word	0x00000000
        /*0b70*/ 	.word	0x00000000
        /*0b74*/ 	.short	0x010a
        /*0b76*/ 	.byte	0xff
	.zero		1


	//   ....[169]....
        /*0b78*/ 	.word	0x00007fe0
        /*0b7c*/ 	.word	0x00000000
        /*0b80*/ 	.word	0x00000000
        /*0b84*/ 	.short	0x010a
        /*0b86*/ 	.byte	0xff
	.zero		1


	//   ....[170]....
        /*0b88*/ 	.word	0x00008040
        /*0b8c*/ 	.word	0x00000000
        /*0b90*/ 	.word	0x00000000
        /*0b94*/ 	.short	0x010a
        /*0b96*/ 	.byte	0xff
	.zero		1


	//   ....[171]....
        /*0b98*/ 	.word	0x000080a0
        /*0b9c*/ 	.word	0x00000000
        /*0ba0*/ 	.word	0x00000000
        /*0ba4*/ 	.short	0x010a
        /*0ba6*/ 	.byte	0xff
	.zero		1


	//   ....[172]....
        /*0ba8*/ 	.word	0x00008100
        /*0bac*/ 	.word	0x00000000
        /*0bb0*/ 	.word	0x00000000
        /*0bb4*/ 	.short	0x010a
        /*0bb6*/ 	.byte	0xff
	.zero		1


	//   ....[173]....
        /*0bb8*/ 	.word	0x00008160
        /*0bbc*/ 	.word	0x00000000
        /*0bc0*/ 	.word	0x00000000
        /*0bc4*/ 	.short	0x010a
        /*0bc6*/ 	.byte	0xff
	.zero		1


	//   ....[174]....
        /*0bc8*/ 	.word	0x000081c0
        /*0bcc*/ 	.word	0x00000000
        /*0bd0*/ 	.word	0x00000000
        /*0bd4*/ 	.short	0x010a
        /*0bd6*/ 	.byte	0xff
	.zero		1


	//   ....[175]....
        /*0bd8*/ 	.word	0x00008220
        /*0bdc*/ 	.word	0x00000000
        /*0be0*/ 	.word	0x00000000
        /*0be4*/ 	.short	0x010a
        /*0be6*/ 	.byte	0xff
	.zero		1


	//   ....[176]....
        /*0be8*/ 	.word	0x00008270
        /*0bec*/ 	.word	0x00000002
        /*0bf0*/ 	.word	0x00000230
        /*0bf4*/ 	.short	0x010a
        /*0bf6*/ 	.byte	0xff
	.zero		1


	//   ....[177]....
        /*0bf8*/ 	.word	0x000082d0
        /*0bfc*/ 	.word	0x00000002
        /*0c00*/ 	.word	0x000001e0
        /*0c04*/ 	.short	0x010a
        /*0c06*/ 	.byte	0xff
	.zero		1


	//   ....[178]....
        /*0c08*/ 	.word	0x00008320
        /*0c0c*/ 	.word	0x00000002
        /*0c10*/ 	.word	0x000001d0
        /*0c14*/ 	.short	0x010a
        /*0c16*/ 	.byte	0xff
	.zero		1


	//   ....[179]....
        /*0c18*/ 	.word	0x00008380
        /*0c1c*/ 	.word	0x00000000
        /*0c20*/ 	.word	0x000001e0
        /*0c24*/ 	.short	0x010a
        /*0c26*/ 	.byte	0xff
	.zero		1


	//   ....[180]....
        /*0c28*/ 	.word	0x000083d0
        /*0c2c*/ 	.word	0x00000000
        /*0c30*/ 	.word	0x000001d0
        /*0c34*/ 	.short	0x010a
        /*0c36*/ 	.byte	0xff
	.zero		1


	//   ....[181]....
        /*0c38*/ 	.word	0x00008430
        /*0c3c*/ 	.word	0x00000002
        /*0c40*/ 	.word	0x00000210
        /*0c44*/ 	.short	0x010a
        /*0c46*/ 	.byte	0xff
	.zero		1


	//   ....[182]....
        /*0c48*/ 	.word	0x00008490
        /*0c4c*/ 	.word	0x00000000
        /*0c50*/ 	.word	0x00000000
        /*0c54*/ 	.short	0x010a
        /*0c56*/ 	.byte	0xff
	.zero		1


	//   ....[183]....
        /*0c58*/ 	.word	0x000084f0
        /*0c5c*/ 	.word	0x00000000
        /*0c60*/ 	.word	0x00000000
        /*0c64*/ 	.short	0x010a
        /*0c66*/ 	.byte	0xff
	.zero		1


	//   ....[184]....
        /*0c68*/ 	.word	0x00008550
        /*0c6c*/ 	.word	0x00000000
        /*0c70*/ 	.word	0x00000000
        /*0c74*/ 	.short	0x010a
        /*0c76*/ 	.byte	0xff
	.zero		1


	//   ....[185]....
        /*0c78*/ 	.word	0x000085b0
        /*0c7c*/ 	.word	0x00000000
        /*0c80*/ 	.word	0x00000000
        /*0c84*/ 	.short	0x010a
        /*0c86*/ 	.byte	0xff
	.zero		1


	//   ....[186]....
        /*0c88*/ 	.word	0x00008610
        /*0c8c*/ 	.word	0x00000000
        /*0c90*/ 	.word	0x00000000
        /*0c94*/ 	.short	0x010a
        /*0c96*/ 	.byte	0xff
	.zero		1


	//   ....[187]....
        /*0c98*/ 	.word	0x00008660
        /*0c9c*/ 	.word	0x00000007
        /*0ca0*/ 	.word	0x000001d0
        /*0ca4*/ 	.short	0x010a
        /*0ca6*/ 	.byte	0xff
	.zero		1


	//   ....[188]....
        /*0ca8*/ 	.word	0x000086c0
        /*0cac*/ 	.word	0x00000000
        /*0cb0*/ 	.word	0x000001c8
        /*0cb4*/ 	.short	0x010a
        /*0cb6*/ 	.byte	0xff
	.zero		1


	//   ....[189]....
        /*0cb8*/ 	.word	0x00008720
        /*0cbc*/ 	.word	0x00000000
        /*0cc0*/ 	.word	0x000001b8
        /*0cc4*/ 	.short	0x010a
        /*0cc6*/ 	.byte	0xff
	.zero		1


	//   ....[190]....
        /*0cc8*/ 	.word	0x00008770
        /*0ccc*/ 	.word	0x00000003
        /*0cd0*/ 	.word	0x000001d0
        /*0cd4*/ 	.short	0x010a
        /*0cd6*/ 	.byte	0xff
	.zero		1


	//   ....[191]....
        /*0cd8*/ 	.word	0x000087d0
        /*0cdc*/ 	.word	0x00000000
        /*0ce0*/ 	.word	0x000001b0
        /*0ce4*/ 	.short	0x010a
        /*0ce6*/ 	.byte	0xff
	.zero		1


	//   ....[192]....
        /*0ce8*/ 	.word	0x00008820
        /*0cec*/ 	.word	0x00000016
        /*0cf0*/ 	.word	0x000001f0
        /*0cf4*/ 	.short	0x010a
        /*0cf6*/ 	.byte	0xff
	.zero		1


	//----- nvinfo : EIATTR_NUM_MBARRIERS
	.align		4
.L_47:
        /*0cf8*/ 	.byte	0x03, 0x38
        /*0cfa*/ 	.short	0x004a


	//----- nvinfo : EIATTR_EXIT_INSTR_OFFSETS
	.align		4
        /*0cfc*/ 	.byte	0x04, 0x1c
        /*0cfe*/ 	.short	(.L_49 - .L_48)


	//   ....[0]....
.L_48:
        /*0d00*/ 	.word	0x00003900


	//   ....[1]....
        /*0d04*/ 	.word	0x00003df0


	//   ....[2]....
        /*0d08*/ 	.word	0x00003e50


	//   ....[3]....
        /*0d0c*/ 	.word	0x00004ce0


	//   ....[4]....
        /*0d10*/ 	.word	0x00005910


	//   ....[5]....
        /*0d14*/ 	.word	0x00005950


	//   ....[6]....
        /*0d18*/ 	.word	0x00007740


	//----- nvinfo : EIATTR_MAX_THREADS
	.align		4
.L_49:
        /*0d1c*/ 	.byte	0x04, 0x05
        /*0d1e*/ 	.short	(.L_51 - .L_50)
.L_50:
        /*0d20*/ 	.word	0x00000100
        /*0d24*/ 	.word	0x00000001
        /*0d28*/ 	.word	0x00000001


	//----- nvinfo : EIATTR_CRS_STACK_SIZE
	.align		4
.L_51:
        /*0d2c*/ 	.byte	0x04, 0x1e
        /*0d2e*/ 	.short	(.L_53 - .L_52)
.L_52:
        /*0d30*/ 	.word	0x00000000


	//----- nvinfo : EIATTR_CBANK_PARAM_SIZE
	.align		4
.L_53:
        /*0d34*/ 	.byte	0x03, 0x19
        /*0d36*/ 	.short	0x0800


	//----- nvinfo : EIATTR_PARAM_CBANK
	.align		4
        /*0d38*/ 	.byte	0x04, 0x0a
        /*0d3a*/ 	.short	(.L_55 - .L_54)
	.align		4
.L_54:
        /*0d3c*/ 	.word	index@(.nv.constant0._ZN7cutlass13device_kernelINS_4gemm6kernel13GemmUniversalIN4cute5tupleIJiiiiEEENS1_10collective13CollectiveMmaINS1_35MainloopSm100TmaUmmaWarpSpecializedILi27ELi2ELi4ENS5_IJNS4_1CILi1EEENSA_ILi4EEESB_EEEEENS5_IJNSA_ILi64EEESF_SF_EEENS_12float_e4m3_tENS5_IJlSB_lEEESH_SI_NS4_8TiledMMAINS4_8MMA_AtomIJNS4_10MMA_TraitsINS4_19SM100_MMA_F8F6F4_SSEJSH_SH_fSF_SF_NS4_17integral_constantINS4_4UMMA5MajorELSP_0EEESQ_NSN_INSO_7ScaleInELSR_0EEESS_EEEEEENS4_6LayoutINS5_IJSB_SB_SB_EEENS5_IJNSA_ILi0EEESX_SX_EEEEENS5_IJNS4_10UnderscoreES10_S10_EEEEENS4_23SM90_TMA_LOAD_MULTICASTENS4_14ComposedLayoutINS4_7SwizzleILi2ELi4ELi3EEENS4_18smem_ptr_flag_bitsILi8EEENSV_INS5_IJNSA_ILi8EEESF_EEENS5_IJSF_SB_EEEEEEEvNS4_8identityENS4_13SM90_TMA_LOADES1D_vS1E_EENS_8epilogue10collective18CollectiveEpilogueINS1H_23Sm100TmaWarpSpecializedILi1ELi1ELi32ELb0ELb0EEEJSG_NS5_IJNSV_ISF_SB_EES1M_EEESH_SI_SH_SI_NS1H_6fusion15FusionCallbacksIS1L_NS1O_17LinearCombinationISH_fSH_fLNS_15FloatRoundStyleE2EEESG_S1N_JEEENS4_5SM1004TMEM4LOAD26SM100_TMEM_LOAD_16dp32b32xES1F_S1D_NS4_39AutoVectorizingCopyWithAssumedAlignmentILi128EEENS4_14SM90_TMA_STOREES1D_S1Z_S1Z_EEEvvEEEEvNT_6ParamsE)
        /*0d40*/ 	.short	0x0380
        /*0d42*/ 	.short	0x0800


	//----- nvinfo : EIATTR_SW_WAR
	.align		4
.L_55:
        /*0d44*/ 	.byte	0x04, 0x36
        /*0d46*/ 	.short	(.L_57 - .L_56)
.L_56:
        /*0d48*/ 	.word	0x00000008
.L_57:


//--------------------- .nv.callgraph             --------------------------
	.section	.nv.callgraph,"",@"SHT_CUDA_CALLGRAPH"
	.align	4
	.sectionentsize	8
	.align		4
        /*0000*/ 	.word	0x00000000
	.align		4
        /*0004*/ 	.word	0xffffffff
	.align		4
        /*0008*/ 	.word	index@(_ZN7cutlass13device_kernelINS_4gemm6kernel13GemmUniversalIN4cute5tupleIJiiiiEEENS1_10collective13CollectiveMmaINS1_35MainloopSm100TmaUmmaWarpSpecializedILi27ELi2ELi4ENS5_IJNS4_1CILi1EEENSA_ILi4EEESB_EEEEENS5_IJNSA_ILi64EEESF_SF_EEENS_12float_e4m3_tENS5_IJlSB_lEEESH_SI_NS4_8TiledMMAINS4_8MMA_AtomIJNS4_10MMA_TraitsINS4_19SM100_MMA_F8F6F4_SSEJSH_SH_fSF_SF_NS4_17integral_constantINS4_4UMMA5MajorELSP_0EEESQ_NSN_INSO_7ScaleInELSR_0EEESS_EEEEEENS4_6LayoutINS5_IJSB_SB_SB_EEENS5_IJNSA_ILi0EEESX_SX_EEEEENS5_IJNS4_10UnderscoreES10_S10_EEEEENS4_23SM90_TMA_LOAD_MULTICASTENS4_14ComposedLayoutINS4_7SwizzleILi2ELi4ELi3EEENS4_18smem_ptr_flag_bitsILi8EEENSV_INS5_IJNSA_ILi8EEESF_EEENS5_IJSF_SB_EEEEEEEvNS4_8identityENS4_13SM90_TMA_LOADES1D_vS1E_EENS_8epilogue10collective18CollectiveEpilogueINS1H_23Sm100TmaWarpSpecializedILi1ELi1ELi32ELb0ELb0EEEJSG_NS5_IJNSV_ISF_SB_EES1M_EEESH_SI_SH_SI_NS1H_6fusion15FusionCallbacksIS1L_NS1O_17LinearCombinationISH_fSH_fLNS_15FloatRoundStyleE2EEESG_S1N_JEEENS4_5SM1004TMEM4LOAD26SM100_TMEM_LOAD_16dp32b32xES1F_S1D_NS4_39AutoVectorizingCopyWithAssumedAlignmentILi128EEENS4_14SM90_TMA_STOREES1D_S1Z_S1Z_EEEvvEEEEvNT_6ParamsE)
	.align		4
        /*000c*/ 	.word	index@(__assertfail)
	.align		4
        /*0010*/ 	.word	0x00000000
	.align		4
        /*0014*/ 	.word	0xfffffffe
	.align		4
        /*0018*/ 	.word	0x00000000
	.align		4
        /*001c*/ 	.word	0xfffffffd
	.align		4
        /*0020*/ 	.word	0x00000000
	.align		4
        /*0024*/ 	.word	0xfffffffc


//--------------------- .nv.constant4             --------------------------
	.section	.nv.constant4,"a",@progbits
	.align	8
	.align		8
.nv.constant4:
        /*0000*/ 	.dword	__assertfail
	.align		8
        /*0008*/ 	.dword	__unnamed_1
	.align		8
        /*0010*/ 	.dword	__unnamed_2
	.align		8
        /*0018*/ 	.dword	_ZN40_INTERNAL_7b6bde64_4_k_cu_709ee7ce_309064cuda3std3__45__cpo5beginE
	.align		8
        /*0020*/ 	.dword	_ZN40_INTERNAL_7b6bde64_4_k_cu_709ee7ce_309064cuda3std3__45__cpo3endE
	.align		8
        /*0028*/ 	.dword	_ZN40_INTERNAL_7b6bde64_4_k_cu_709ee7ce_309064cuda3std3__45__cpo6cbeginE
	.align		8
        /*0030*/ 	.dword	_ZN40_INTERNAL_7b6bde64_4_k_cu_709ee7ce_309064cuda3std3__45__cpo4cendE
	.align		8
        /*0038*/ 	.dword	_ZN40_INTERNAL_7b6bde64_4_k_cu_709ee7ce_309064cuda3std3__442_GLOBAL__N__7b6bde64_4_k_cu_709ee7ce_309066ignoreE
	.align		8
        /*0040*/ 	.dword	_ZN40_INTERNAL_7b6bde64_4_k_cu_709ee7ce_309064cuda3std3__419piecewise_constructE
	.align		8
        /*0048*/ 	.dword	_ZN40_INTERNAL_7b6bde64_4_k_cu_709ee7ce_309064cuda3std3__48in_placeE
	.align		8
        /*0050*/ 	.dword	_ZN40_INTERNAL_7b6bde64_4_k_cu_709ee7ce_309064cuda3std6ranges3__45__cpo4swapE
	.align		8
        /*0058*/ 	.dword	_ZN40_INTERNAL_7b6bde64_4_k_cu_709ee7ce_309064cuda3std6ranges3__45__cpo9iter_moveE
	.align		8
        /*0060*/ 	.dword	_ZN40_INTERNAL_7b6bde64_4_k_cu_709ee7ce_309064cute7productE
	.align		8
        /*0068*/ 	.dword	_ZN40_INTERNAL_7b6bde64_4_k_cu_709ee7ce_309064cute1_E
	.align		8
        /*0070*/ 	.dword	$str$25
	.align		8
        /*0078*/ 	.dword	$str$26
	.align		8
        /*0080*/ 	.dword	$str$27
	.align		8
        /*0088*/ 	.dword	$str$28


//--------------------- .text._ZN7cutlass13device_kernelINS_4gemm6kernel13GemmUniversalIN4cute5tupleIJiiiiEEENS1_10collective13CollectiveMmaINS1_35MainloopSm100TmaUmmaWarpSpecializedILi27ELi2ELi4ENS5_IJNS4_1CILi1EEENSA_ILi4EEESB_EEEEENS5_IJNSA_ILi64EEESF_SF_EEENS_12float_e4m3_tENS5_IJlSB_lEEESH_SI_NS4_8TiledMMAINS4_8MMA_AtomIJNS4_10MMA_TraitsINS4_19SM100_MMA_F8F6F4_SSEJSH_SH_fSF_SF_NS4_17integral_constantINS4_4UMMA5MajorELSP_0EEESQ_NSN_INSO_7ScaleInELSR_0EEESS_EEEEEENS4_6LayoutINS5_IJSB_SB_SB_EEENS5_IJNSA_ILi0EEESX_SX_EEEEENS5_IJNS4_10UnderscoreES10_S10_EEEEENS4_23SM90_TMA_LOAD_MULTICASTENS4_14ComposedLayoutINS4_7SwizzleILi2ELi4ELi3EEENS4_18smem_ptr_flag_bitsILi8EEENSV_INS5_IJNSA_ILi8EEESF_EEENS5_IJSF_SB_EEEEEEEvNS4_8identityENS4_13SM90_TMA_LOADES1D_vS1E_EENS_8epilogue10collective18CollectiveEpilogueINS1H_23Sm100TmaWarpSpecializedILi1ELi1ELi32ELb0ELb0EEEJSG_NS5_IJNSV_ISF_SB_EES1M_EEESH_SI_SH_SI_NS1H_6fusion15FusionCallbacksIS1L_NS1O_17LinearCombinationISH_fSH_fLNS_15FloatRoundStyleE2EEESG_S1N_JEEENS4_5SM1004TMEM4LOAD26SM100_TMEM_LOAD_16dp32b32xES1F_S1D_NS4_39AutoVectorizingCopyWithAssumedAlignmentILi128EEENS4_14SM90_TMA_STOREES1D_S1Z_S1Z_EEEvvEEEEvNT_6ParamsE --------------------------
	.section	.text._ZN7cutlass13device_kernelINS_4gemm6kernel13GemmUniversalIN4cute5tupleIJiiiiEEENS1_10collective13CollectiveMmaINS1_35MainloopSm100TmaUmmaWarpSpecializedILi27ELi2ELi4ENS5_IJNS4_1CILi1EEENSA_ILi4EEESB_EEEEENS5_IJNSA_ILi64EEESF_SF_EEENS_12float_e4m3_tENS5_IJlSB_lEEESH_SI_NS4_8TiledMMAINS4_8MMA_AtomIJNS4_10MMA_TraitsINS4_19SM100_MMA_F8F6F4_SSEJSH_SH_fSF_SF_NS4_17integral_constantINS4_4UMMA5MajorELSP_0EEESQ_NSN_INSO_7ScaleInELSR_0EEESS_EEEEEENS4_6LayoutINS5_IJSB_SB_SB_EEENS5_IJNSA_ILi0EEESX_SX_EEEEENS5_IJNS4_10UnderscoreES10_S10_EEEEENS4_23SM90_TMA_LOAD_MULTICASTENS4_14ComposedLayoutINS4_7SwizzleILi2ELi4ELi3EEENS4_18smem_ptr_flag_bitsILi8EEENSV_INS5_IJNSA_ILi8EEESF_EEENS5_IJSF_SB_EEEEEEEvNS4_8identityENS4_13SM90_TMA_LOADES1D_vS1E_EENS_8epilogue10collective18CollectiveEpilogueINS1H_23Sm100TmaWarpSpecializedILi1ELi1ELi32ELb0ELb0EEEJSG_NS5_IJNSV_ISF_SB_EES1M_EEESH_SI_SH_SI_NS1H_6fusion15FusionCallbacksIS1L_NS1O_17LinearCombinationISH_fSH_fLNS_15FloatRoundStyleE2EEESG_S1N_JEEENS4_5SM1004TMEM4LOAD26SM100_TMEM_LOAD_16dp32b32xES1F_S1D_NS4_39AutoVectorizingCopyWithAssumedAlignmentILi128EEENS4_14SM90_TMA_STOREES1D_S1Z_S1Z_EEEvvEEEEvNT_6ParamsE,"ax",@progbits
	.align	128
.text._ZN7cutlass13device_kernelINS_4gemm6kernel13GemmUniversalIN4cute5tupleIJiiiiEEENS1_10collective13CollectiveMmaINS1_35MainloopSm100TmaUmmaWarpSpecializedILi27ELi2ELi4ENS5_IJNS4_1CILi1EEENSA_ILi4EEESB_EEEEENS5_IJNSA_ILi64EEESF_SF_EEENS_12float_e4m3_tENS5_IJlSB_lEEESH_SI_NS4_8TiledMMAINS4_8MMA_AtomIJNS4_10MMA_TraitsINS4_19SM100_MMA_F8F6F4_SSEJSH_SH_fSF_SF_NS4_17integral_constantINS4_4UMMA5MajorELSP_0EEESQ_NSN_INSO_7ScaleInELSR_0EEESS_EEEEEENS4_6LayoutINS5_IJSB_SB_SB_EEENS5_IJNSA_ILi0EEESX_SX_EEEEENS5_IJNS4_10UnderscoreES10_S10_EEEEENS4_23SM90_TMA_LOAD_MULTICASTENS4_14ComposedLayoutINS4_7SwizzleILi2ELi4ELi3EEENS4_18smem_ptr_flag_bitsILi8EEENSV_INS5_IJNSA_ILi8EEESF_EEENS5_IJSF_SB_EEEEEEEvNS4_8identityENS4_13SM90_TMA_LOADES1D_vS1E_EENS_8epilogue10collective18CollectiveEpilogueINS1H_23Sm100TmaWarpSpecializedILi1ELi1ELi32ELb0ELb0EEEJSG_NS5_IJNSV_ISF_SB_EES1M_EEESH_SI_SH_SI_NS1H_6fusion15FusionCallbacksIS1L_NS1O_17LinearCombinationISH_fSH_fLNS_15FloatRoundStyleE2EEESG_S1N_JEEENS4_5SM1004TMEM4LOAD26SM100_TMEM_LOAD_16dp32b32xES1F_S1D_NS4_39AutoVectorizingCopyWithAssumedAlignmentILi128EEENS4_14SM90_TMA_STOREES1D_S1Z_S1Z_EEEvvEEEEvNT_6ParamsE:
        .type           _ZN7cutlass13device_kernelINS_4gemm6kernel13GemmUniversalIN4cute5tupleIJiiiiEEENS1_10collective13CollectiveMmaINS1_35MainloopSm100TmaUmmaWarpSpecializedILi27ELi2ELi4ENS5_IJNS4_1CILi1EEENSA_ILi4EEESB_EEEEENS5_IJNSA_ILi64EEESF_SF_EEENS_12float_e4m3_tENS5_IJlSB_lEEESH_SI_NS4_8TiledMMAINS4_8MMA_AtomIJNS4_10MMA_TraitsINS4_19SM100_MMA_F8F6F4_SSEJSH_SH_fSF_SF_NS4_17integral_constantINS4_4UMMA5MajorELSP_0EEESQ_NSN_INSO_7ScaleInELSR_0EEESS_EEEEEENS4_6LayoutINS5_IJSB_SB_SB_EEENS5_IJNSA_ILi0EEESX_SX_EEEEENS5_IJNS4_10UnderscoreES10_S10_EEEEENS4_23SM90_TMA_LOAD_MULTICASTENS4_14ComposedLayoutINS4_7SwizzleILi2ELi4ELi3EEENS4_18smem_ptr_flag_bitsILi8EEENSV_INS5_IJNSA_ILi8EEESF_EEENS5_IJSF_SB_EEEEEEEvNS4_8identityENS4_13SM90_TMA_LOADES1D_vS1E_EENS_8epilogue10collective18CollectiveEpilogueINS1H_23Sm100TmaWarpSpecializedILi1ELi1ELi32ELb0ELb0EEEJSG_NS5_IJNSV_ISF_SB_EES1M_EEESH_SI_SH_SI_NS1H_6fusion15FusionCallbacksIS1L_NS1O_17LinearCombinationISH_fSH_fLNS_15FloatRoundStyleE2EEESG_S1N_JEEENS4_5SM1004TMEM4LOAD26SM100_TMEM_LOAD_16dp32b32xES1F_S1D_NS4_39AutoVectorizingCopyWithAssumedAlignmentILi128EEENS4_14SM90_TMA_STOREES1D_S1Z_S1Z_EEEvvEEEEvNT_6ParamsE,@function
        .size           _ZN7cutlass13device_kernelINS_4gemm6kernel13GemmUniversalIN4cute5tupleIJiiiiEEENS1_10collective13CollectiveMmaINS1_35MainloopSm100TmaUmmaWarpSpecializedILi27ELi2ELi4ENS5_IJNS4_1CILi1EEENSA_ILi4EEESB_EEEEENS5_IJNSA_ILi64EEESF_SF_EEENS_12float_e4m3_tENS5_IJlSB_lEEESH_SI_NS4_8TiledMMAINS4_8MMA_AtomIJNS4_10MMA_TraitsINS4_19SM100_MMA_F8F6F4_SSEJSH_SH_fSF_SF_NS4_17integral_constantINS4_4UMMA5MajorELSP_0EEESQ_NSN_INSO_7ScaleInELSR_0EEESS_EEEEEENS4_6LayoutINS5_IJSB_SB_SB_EEENS5_IJNSA_ILi0EEESX_SX_EEEEENS5_IJNS4_10UnderscoreES10_S10_EEEEENS4_23SM90_TMA_LOAD_MULTICASTENS4_14ComposedLayoutINS4_7SwizzleILi2ELi4ELi3EEENS4_18smem_ptr_flag_bitsILi8EEENSV_INS5_IJNSA_ILi8EEESF_EEENS5_IJSF_SB_EEEEEEEvNS4_8identityENS4_13SM90_TMA_LOADES1D_vS1E_EENS_8epilogue10collective18CollectiveEpilogueINS1H_23Sm100TmaWarpSpecializedILi1ELi1ELi32ELb0ELb0EEEJSG_NS5_IJNSV_ISF_SB_EES1M_EEESH_SI_SH_SI_NS1H_6fusion15FusionCallbacksIS1L_NS1O_17LinearCombinationISH_fSH_fLNS_15FloatRoundStyleE2EEESG_S1N_JEEENS4_5SM1004TMEM4LOAD26SM100_TMEM_LOAD_16dp32b32xES1F_S1D_NS4_39AutoVectorizingCopyWithAssumedAlignmentILi128EEENS4_14SM90_TMA_STOREES1D_S1Z_S1Z_EEEvvEEEEvNT_6ParamsE,(.L_x_205 - _ZN7cutlass13device_kernelINS_4gemm6kernel13GemmUniversalIN4cute5tupleIJiiiiEEENS1_10collective13CollectiveMmaINS1_35MainloopSm100TmaUmmaWarpSpecializedILi27ELi2ELi4ENS5_IJNS4_1CILi1EEENSA_ILi4EEESB_EEEEENS5_IJNSA_ILi64EEESF_SF_EEENS_12float_e4m3_tENS5_IJlSB_lEEESH_SI_NS4_8TiledMMAINS4_8MMA_AtomIJNS4_10MMA_TraitsINS4_19SM100_MMA_F8F6F4_SSEJSH_SH_fSF_SF_NS4_17integral_constantINS4_4UMMA5MajorELSP_0EEESQ_NSN_INSO_7ScaleInELSR_0EEESS_EEEEEENS4_6LayoutINS5_IJSB_SB_SB_EEENS5_IJNSA_ILi0EEESX_SX_EEEEENS5_IJNS4_10UnderscoreES10_S10_EEEEENS4_23SM90_TMA_LOAD_MULTICASTENS4_14ComposedLayoutINS4_7SwizzleILi2ELi4ELi3EEENS4_18smem_ptr_flag_bitsILi8EEENSV_INS5_IJNSA_ILi8EEESF_EEENS5_IJSF_SB_EEEEEEEvNS4_8identityENS4_13SM90_TMA_LOADES1D_vS1E_EENS_8epilogue10collective18CollectiveEpilogueINS1H_23Sm100TmaWarpSpecializedILi1ELi1ELi32ELb0ELb0EEEJSG_NS5_IJNSV_ISF_SB_EES1M_EEESH_SI_SH_SI_NS1H_6fusion15FusionCallbacksIS1L_NS1O_17LinearCombinationISH_fSH_fLNS_15FloatRoundStyleE2EEESG_S1N_JEEENS4_5SM1004TMEM4LOAD26SM100_TMEM_LOAD_16dp32b32xES1F_S1D_NS4_39AutoVectorizingCopyWithAssumedAlignmentILi128EEENS4_14SM90_TMA_STOREES1D_S1Z_S1Z_EEEvvEEEEvNT_6ParamsE)
        .other          _ZN7cutlass13device_kernelINS_4gemm6kernel13GemmUniversalIN4cute5tupleIJiiiiEEENS1_10collective13CollectiveMmaINS1_35MainloopSm100TmaUmmaWarpSpecializedILi27ELi2ELi4ENS5_IJNS4_1CILi1EEENSA_ILi4EEESB_EEEEENS5_IJNSA_ILi64EEESF_SF_EEENS_12float_e4m3_tENS5_IJlSB_lEEESH_SI_NS4_8TiledMMAINS4_8MMA_AtomIJNS4_10MMA_TraitsINS4_19SM100_MMA_F8F6F4_SSEJSH_SH_fSF_SF_NS4_17integral_constantINS4_4UMMA5MajorELSP_0EEESQ_NSN_INSO_7ScaleInELSR_0EEESS_EEEEEENS4_6LayoutINS5_IJSB_SB_SB_EEENS5_IJNSA_ILi0EEESX_SX_EEEEENS5_IJNS4_10UnderscoreES10_S10_EEEEENS4_23SM90_TMA_LOAD_MULTICASTENS4_14ComposedLayoutINS4_7SwizzleILi2ELi4ELi3EEENS4_18smem_ptr_flag_bitsILi8EEENSV_INS5_IJNSA_ILi8EEESF_EEENS5_IJSF_SB_EEEEEEEvNS4_8identityENS4_13SM90_TMA_LOADES1D_vS1E_EENS_8epilogue10collective18CollectiveEpilogueINS1H_23Sm100TmaWarpSpecializedILi1ELi1ELi32ELb0ELb0EEEJSG_NS5_IJNSV_ISF_SB_EES1M_EEESH_SI_SH_SI_NS1H_6fusion15FusionCallbacksIS1L_NS1O_17LinearCombinationISH_fSH_fLNS_15FloatRoundStyleE2EEESG_S1N_JEEENS4_5SM1004TMEM4LOAD26SM100_TMEM_LOAD_16dp32b32xES1F_S1D_NS4_39AutoVectorizingCopyWithAssumedAlignmentILi128EEENS4_14SM90_TMA_STOREES1D_S1Z_S1Z_EEEvvEEEEvNT_6ParamsE,@"STO_CUDA_ENTRY STV_DEFAULT"
_ZN7cutlass13device_kernelINS_4gemm6kernel13GemmUniversalIN4cute5tupleIJiiiiEEENS1_10collective13CollectiveMmaINS1_35MainloopSm100TmaUmmaWarpSpecializedILi27ELi2ELi4ENS5_IJNS4_1CILi1EEENSA_ILi4EEESB_EEEEENS5_IJNSA_ILi64EEESF_SF_EEENS_12float_e4m3_tENS5_IJlSB_lEEESH_SI_NS4_8TiledMMAINS4_8MMA_AtomIJNS4_10MMA_TraitsINS4_19SM100_MMA_F8F6F4_SSEJSH_SH_fSF_SF_NS4_17integral_constantINS4_4UMMA5MajorELSP_0EEESQ_NSN_INSO_7ScaleInELSR_0EEESS_EEEEEENS4_6LayoutINS5_IJSB_SB_SB_EEENS5_IJNSA_ILi0EEESX_SX_EEEEENS5_IJNS4_10UnderscoreES10_S10_EEEEENS4_23SM90_TMA_LOAD_MULTICASTENS4_14ComposedLayoutINS4_7SwizzleILi2ELi4ELi3EEENS4_18smem_ptr_flag_bitsILi8EEENSV_INS5_IJNSA_ILi8EEESF_EEENS5_IJSF_SB_EEEEEEEvNS4_8identityENS4_13SM90_TMA_LOADES1D_vS1E_EENS_8epilogue10collective18CollectiveEpilogueINS1H_23Sm100TmaWarpSpecializedILi1ELi1ELi32ELb0ELb0EEEJSG_NS5_IJNSV_ISF_SB_EES1M_EEESH_SI_SH_SI_NS1H_6fusion15FusionCallbacksIS1L_NS1O_17LinearCombinationISH_fSH_fLNS_15FloatRoundStyleE2EEESG_S1N_JEEENS4_5SM1004TMEM4LOAD26SM100_TMEM_LOAD_16dp32b32xES1F_S1D_NS4_39AutoVectorizingCopyWithAssumedAlignmentILi128EEENS4_14SM90_TMA_STOREES1D_S1Z_S1Z_EEEvvEEEEvNT_6ParamsE:
[----:B------:R-:W1:Y:S01]  /*0000*/  LDC R1, c[0x0][0x37c] ;  /* 0x0000df00ff017b82 */ /* 0x000e620000000800 */
[----:B------:R-:W2:Y:S01]  /*0010*/  S2R R76, SR_TID.X ;  /* 0x00000000004c7919 */ /* 0x000ea20000002100 */
[----:B------:R-:W3:Y:S01]  /*0020*/  LDCU.64 UR8, c[0x0][0x890] ;  /* 0x00011200ff0877ac */ /* 0x000ee20008000a00 */
[----:B------:R-:W-:Y:S02]  /*0030*/  PRMT R79, RZ, 0x7610, R79 ;  /* 0x00007610ff4f7816 */ /* 0x000fe4000000004f */
[----:B------:R-:W-:Y:S01]  /*0040*/  ELECT P3, URZ, PT ;  /* 0x0000000000ff782f */ /* 0x000fe20003860000 */
[----:B---3--:R-:W-:-:S04]  /*0050*/  UISETP.NE.U32.AND UP0, UPT, UR8, URZ, UPT ;  /* 0x000000ff0800728c */ /* 0x008fc8000bf05070 */
[----:B------:R-:W-:Y:S01]  /*0060*/  UISETP.NE.AND.EX UP0, UPT, UR9, URZ, UPT, UP0 ;  /* 0x000000ff0900728c */ /* 0x000fe2000bf05300 */
[----:B--2---:R-:W-:-:S05]  /*0070*/  SHF.R.U32.HI R80, RZ, 0x5, R76 ;  /* 0x00000005ff507819 */ /* 0x004fca000001164c */
[----:B------:R-:W2:Y:S02]  /*0080*/  SHFL.IDX PT, R0, R80, RZ, 0x1f ;  /* 0x00001fff50007589 */ /* 0x000ea400000e0000 */
[----:B--2---:R-:W-:Y:S01]  /*0090*/  R2UR UR22, R0 ;  /* 0x00000000001672ca */ /* 0x004fe200000e0000 */
[----:B-1----:R-:W-:-:S14]  /*00a0*/  BRA.U UP0, `(.L_x_0) ;  /* 0x0000000100307547 */ /* 0x002fdc000b800000 */
[----:B------:R-:W1:Y:S02]  /*00b0*/  LDCU.64 UR4, c[0x0][0x888] ;  /* 0x00011100ff0477ac */ /* 0x000e640008000a00 */
[----:B-1----:R-:W-:-:S04]  /*00c0*/  UISETP.NE.U32.AND UP0, UPT, UR4, URZ, UPT ;  /* 0x000000ff0400728c */ /* 0x002fc8000bf05070 */
[----:B------:R-:W-:-:S09]  /*00d0*/  UISETP.NE.AND.EX UP0, UPT, UR5, URZ, UPT, UP0 ;  /* 0x000000ff0500728c */ /* 0x000fd2000bf05300 */
[----:B------:R-:W-:Y:S05]  /*00e0*/  BRA.U !UP0, `(.L_x_1) ;  /* 0x0000000108147547 */ /* 0x000fea000b800000 */
[----:B------:R-:W1:Y:S01]  /*00f0*/  LDC.64 R2, c[0x0][0x888] ;  /* 0x00022200ff027b82 */ /* 0x000e620000000a00 */
[----:B------:R-:W1:Y:S02]  /*0100*/  LDCU.64 UR4, c[0x0][0x358] ;  /* 0x00006b00ff0477ac */ /* 0x000e640008000a00 */
[----:B-1----:R1:W5:Y:S01]  /*0110*/  LDG.E R39, desc[UR4][R2.64] ;  /* 0x0000000402277981 */ /* 0x002362000c1e1900 */
[----:B------:R-:W-:Y:S01]  /*0120*/  HFMA2 R79, -RZ, RZ, 0, 5.9604644775390625e-08 ;  /* 0x00000001ff4f7431 */ /* 0x000fe200000001ff */
[----:B------:R-:W-:Y:S05]  /*0130*/  BRA `(.L_x_0) ;  /* 0x00000000000c7947 */ /* 0x000fea0003800000 */
.L_x_1:
[----:B------:R-:W1:Y:S01]  /*0140*/  LDCU UR4, c[0x0][0x880] ;  /* 0x00011000ff0477ac */ /* 0x000e620008000800 */
[----:B------:R-:W-:Y:S01]  /*0150*/  HFMA2 R79, -RZ, RZ, 0, 5.9604644775390625e-08 ;  /* 0x00000001ff4f7431 */ /* 0x000fe200000001ff */
[----:B-1----:R-:W-:-:S07]  /*0160*/  MOV R39, UR4 ;  /* 0x0000000400277c02 */ /* 0x002fce0008000f00 */
.L_x_0:
[----:B------:R-:W2:Y:S02]  /*0170*/  LDCU.64 UR4, c[0x0][0x8b0] ;  /* 0x00011600ff0477ac */ /* 0x000ea40008000a00 */
[----:B--2---:R-:W-:-:S04]  /*0180*/  UISETP.NE.U32.AND UP0, UPT, UR4, URZ, UPT ;  /* 0x000000ff0400728c */ /* 0x004fc8000bf05070 */
[----:B------:R-:W-:-:S09]  /*0190*/  UISETP.NE.AND.EX UP0, UPT, UR5, URZ, UPT, UP0 ;  /* 0x000000ff0500728c */ /* 0x000fd2000bf05300 */
[----:B------:R-:W-:Y:S05]  /*01a0*/  BRA.U UP0, `(.L_x_2) ;  /* 0x0000000100287547 */ /* 0x000fea000b800000 */
[----:B------:R-:W2:Y:S02]  /*01b0*/  LDCU.64 UR4, c[0x0][0x8a8] ;  /* 0x00011500ff0477ac */ /* 0x000ea40008000a00 */
[----:B--2---:R-:W-:-:S04]  /*01c0*/  UISETP.NE.U32.AND UP0, UPT, UR4, URZ, UPT ;  /* 0x000000ff0400728c */ /* 0x004fc8000bf05070 */
[----:B------:R-:W-:-:S09]  /*01d0*/  UISETP.NE.AND.EX UP0, UPT, UR5, URZ, UPT, UP0 ;  /* 0x000000ff0500728c */ /* 0x000fd2000bf05300 */
[----:B------:R-:W-:Y:S05]  /*01e0*/  BRA.U !UP0, `(.L_x_3) ;  /* 0x0000000108107547 */ /* 0x000fea000b800000 */
[----:B-1----:R-:W1:Y:S01]  /*01f0*/  LDC.64 R2, c[0x0][0x8a8] ;  /* 0x00022a00ff027b82 */ /* 0x002e620000000a00 */
[----:B------:R-:W1:Y:S02]  /*0200*/  LDCU.64 UR4, c[0x0][0x358] ;  /* 0x00006b00ff0477ac */ /* 0x000e640008000a00 */
[----:B-1----:R2:W5:Y:S01]  /*0210*/  LDG.E R38, desc[UR4][R2.64] ;  /* 0x0000000402267981 */ /* 0x002562000c1e1900 */
[----:B------:R-:W-:Y:S05]  /*0220*/  BRA `(.L_x_2) ;  /* 0x0000000000087947 */ /* 0x000fea0003800000 */
.L_x_3:
[----:B------:R-:W2:Y:S02]  /*0230*/  LDCU UR4, c[0x0][0x8a0] ;  /* 0x00011400ff0477ac */ /* 0x000ea40008000800 */
[----:B--2---:R-:W-:Y:S02]  /*0240*/  MOV R38, UR4 ;  /* 0x0000000400267c02 */ /* 0x004fe40008000f00 */
.L_x_2:
[----:B------:R-:W-:Y:S01]  /*0250*/  IMAD.U32 R0, RZ, RZ, UR22 ;  /* 0x00000016ff007e24 */ /* 0x000fe2000f8e00ff */
[----:B------:R-:W-:Y:S04]  /*0260*/  BSSY.RECONVERGENT B0, `(.L_x_4) ;  /* 0x000000c000007945 */ /* 0x000fe80003800200 */
[C---:B------:R-:W-:Y:S02]  /*0270*/  ISETP.NE.OR P1, PT, R0.reuse, 0x1, !P3 ;  /* 0x000000010000780c */ /* 0x040fe40005f25670 */
[----:B------:R-:W-:-:S11]  /*0280*/  ISETP.NE.OR P0, PT, R0, 0x3, !P3 ;  /* 0x000000030000780c */ /* 0x000fd60005f05670 */
[----:B------:R-:W-:Y:S05]  /*0290*/  @P1 BRA `(.L_x_5) ;  /* 0x0000000000201947 */ /* 0x000fea0003800000 */
[----:B------:R-:W3:Y:S02]  /*02a0*/  LDCU.64 UR4, c[0x0][0x348] ;  /* 0x00006900ff0477ac */ /* 0x000ee40008000a00 */
[----:B---3--:R-:W-:Y:S02]  /*02b0*/  UIADD3 UR6, UP1, UPT, UR4, 0x80, URZ ;  /* 0x0000008004067890 */ /* 0x008fe4000ff3e0ff */
[----:B------:R-:W-:Y:S02]  /*02c0*/  UIADD3 UR4, UP0, UPT, UR4, 0x180, URZ ;  /* 0x0000018004047890 */ /* 0x000fe4000ff1e0ff */
[----:B------:R-:W-:Y:S02]  /*02d0*/  UIADD3.X UR7, UPT, UPT, URZ, UR5, URZ, UP1, !UPT ;  /* 0x00000005ff077290 */ /* 0x000fe40008ffe4ff */
[----:B------:R-:W-:-:S07]  /*02e0*/  UIADD3.X UR5, UPT, UPT, URZ, UR5, URZ, UP0, !UPT ;  /* 0x00000005ff057290 */ /* 0x000fce00087fe4ff */
[----:B------:R3:W-:Y:S02]  /*02f0*/  UTMACCTL.PF [UR6] ;  /* 0x00000000060079b9 */ /* 0x0007e40008040000 */
[----:B------:R3:W-:Y:S02]  /*0300*/  UTMACCTL.PF [UR4] ;  /* 0x00000000040079b9 */ /* 0x0007e40008040000 */
[----:B---3--:R-:W-:Y:S01]  /*0310*/  NOP ;  /* 0x0000000000007918 */ /* 0x008fe20000000000 */
.L_x_5:
[----:B------:R-:W-:Y:S05]  /*0320*/  BSYNC.RECONVERGENT B0 ;  /* 0x0000000000007941 */ /* 0x000fea0003800200 */
.L_x_4:
[----:B------:R-:W-:Y:S04]  /*0330*/  BSSY.RECONVERGENT B0, `(.L_x_6) ;  /* 0x000000a000007945 */ /* 0x000fe80003800200 */
        /* <DEDUP_REMOVED lines=9> */
.L_x_7:
[----:B------:R-:W-:Y:S05]  /*03d0*/  BSYNC.RECONVERGENT B0 ;  /* 0x0000000000007941 */ /* 0x000fea0003800200 */
.L_x_6:
[----:B------:R-:W3:Y:S01]  /*03e0*/  LDCU.64 UR4, c[0x0][0x888] ;  /* 0x00011100ff0477ac */ /* 0x000ee20008000a00 */
[----:B------:R-:W-:Y:S02]  /*03f0*/  UISETP.EQ.U32.AND UP1, UPT, UR8, URZ, UPT ;  /* 0x000000ff0800728c */ /* 0x000fe4000bf22070 */
[----:B------:R-:W-:Y:S02]  /*0400*/  UPLOP3.LUT UP3, UPT, UPT, UPT, UPT, 0x80, 0x8 ;  /* 0x000000000008789c */ /* 0x000fe40003f6f070 */
[----:B---3--:R-:W-:-:S04]  /*0410*/  UISETP.NE.U32.AND UP0, UPT, UR4, URZ, UPT ;  /* 0x000000ff0400728c */ /* 0x008fc8000bf05070 */
[----:B------:R-:W-:-:S04]  /*0420*/  UISETP.NE.AND.EX UP0, UPT, UR5, URZ, UPT, UP0 ;  /* 0x000000ff0500728c */ /* 0x000fc8000bf05300 */
[----:B------:R-:W-:-:S04]  /*0430*/  UISETP.EQ.OR.EX UP2, UPT, UR9, URZ, !UP0, UP1 ;  /* 0x000000ff0900728c */ /* 0x000fc8000c742710 */
[----:B------:R-:W-:-:S05]  /*0440*/  UP2UR UR61, UPR, URZ, 0x4 ;  /* 0x00000004ff3d7883 */ /* 0x000fca0008000000 */
[----:B------:R-:W-:Y:S07]  /*0450*/  BRA.U !UP2, `(.L_x_8) ;  /* 0x000000010a207547 */ /* 0x000fee000b800000 */
[----:B------:R-:W-:Y:S01]  /*0460*/  UISETP.NE.U32.AND UP1, UPT, UR8, URZ, UPT ;  /* 0x000000ff0800728c */ /* 0x000fe2000bf25070 */
[----:B-----5:R-:W-:Y:S01]  /*0470*/  FSETP.NEU.AND P0, PT, R39, RZ, PT ;  /* 0x000000ff2700720b */ /* 0x020fe20003f0d000 */
[----:B------:R-:W-:Y:S02]  /*0480*/  USEL UR4, URZ, 0xffffffff, UP0 ;  /* 0xffffffffff047887 */ /* 0x000fe40008000000 */
[----:B------:R-:W-:-:S10]  /*0490*/  UISETP.NE.AND.EX UP1, UPT, UR9, URZ, UPT, UP1 ;  /* 0x000000ff0900728c */ /* 0x000fd4000bf25310 */
[----:B------:R-:W-:Y:S01]  /*04a0*/  VOTEU.ANY UP0, P0 ;  /* 0x0000000000ff7886 */ /* 0x000fe20000000100 */
[----:B------:R-:W-:-:S04]  /*04b0*/  @!UP1 USEL UR4, URZ, 0xffffffff, UP0 ;  /* 0xffffffffff049887 */ /* 0x000fc80008000000 */
[----:B------:R-:W-:-:S04]  /*04c0*/  ULOP3.LUT UR4, UR4, 0x1, URZ, 0xc0, !UPT ;  /* 0x0000000104047892 */ /* 0x000fc8000f8ec0ff */
[----:B------:R-:W-:-:S11]  /*04d0*/  UISETP.NE.U32.AND UP3, UPT, UR4, 0x1, UPT ;  /* 0x000000010400788c */ /* 0x000fd6000bf65070 */
.L_x_8:
[----:B-12---:R-:W1:Y:S01]  /*04e0*/  SHFL.IDX PT, R2, R80, RZ, 0x1f ;  /* 0x00001fff50027589 */ /* 0x006e6200000e0000 */
[----:B------:R-:W-:-:S04]  /*04f0*/  UISETP.NE.AND UP0, UPT, UR22, 0x2, UPT ;  /* 0x000000021600788c */ /* 0x000fc8000bf05270 */
[----:B------:R-:W-:Y:S01]  /*0500*/  USEL UR34, URZ, 0x1, UP0 ;  /* 0x00000001ff227887 */ /* 0x000fe20008000000 */
[----:B-1----:R-:W-:-:S13]  /*0510*/  ISETP.NE.AND P0, PT, R2, RZ, PT ;  /* 0x000000ff0200720c */ /* 0x002fda0003f05270 */
[----:B------:R-:W-:Y:S05]  /*0520*/  @P0 BRA `(.L_x_9) ;  /* 0x00000004001c0947 */ /* 0x000fea0003800000 */
[----:B------:R-:W-:Y:S01]  /*0530*/  ELECT P0, URZ, PT ;  /* 0x0000000000ff782f */ /* 0x000fe20003800000 */
[----:B------:R-:W-:-:S12]  /*0540*/  BSSY.RECONVERGENT B0, `(.L_x_9) ;  /* 0x0000045000007945 */ /* 0x000fd80003800200 */
[----:B------:R-:W-:Y:S05]  /*0550*/  @!P0 BRA `(.L_x_10) ;  /* 0x00000004000c8947 */ /* 0x000fea0003800000 */
[----:B------:R-:W1:Y:S01]  /*0560*/  S2UR UR4, SR_CgaCtaId ;  /* 0x00000000000479c3 */ /* 0x000e620000008800 */
[----:B------:R-:W-:Y:S01]  /*0570*/  UMOV UR5, 0x400 ;  /* 0x0000040000057882 */ /* 0x000fe20000000000 */
[----:B------:R-:W-:Y:S01]  /*0580*/  UMOV UR8, 0x1 ;  /* 0x0000000100087882 */ /* 0x000fe20000000000 */
[----:B------:R-:W-:Y:S01]  /*0590*/  UMOV UR6, 0x4 ;  /* 0x0000000400067882 */ /* 0x000fe20000000000 */
[----:B------:R-:W-:-:S04]  /*05a0*/  UIADD3 UR8, UPT, UPT, -UR8, 0x100000, URZ ;  /* 0x0010000008087890 */ /* 0x000fc8000fffe1ff */
[----:B------:R-:W-:Y:S02]  /*05b0*/  USHF.L.U32 UR9, UR8, 0xb, URZ ;  /* 0x0000000b08097899 */ /* 0x000fe400080006ff */
[----:B------:R-:W-:Y:S02]  /*05c0*/  USHF.L.U32 UR8, UR8, 0x1, URZ ;  /* 0x0000000108087899 */ /* 0x000fe400080006ff */
[----:B------:R-:W-:-:S04]  /*05d0*/  UIADD3 UR6, UPT, UPT, -UR6, 0x100000, URZ ;  /* 0x0010000006067890 */ /* 0x000fc8000fffe1ff */
[----:B------:R-:W-:Y:S02]  /*05e0*/  USHF.L.U32 UR7, UR6, 0xb, URZ ;  /* 0x0000000b06077899 */ /* 0x000fe400080006ff */
[----:B------:R-:W-:Y:S02]  /*05f0*/  USHF.L.U32 UR6, UR6, 0x1, URZ ;  /* 0x0000000106067899 */ /* 0x000fe400080006ff */
[----:B-1----:R-:W-:Y:S01]  /*0600*/  ULEA UR4, UR4, UR5, 0x18 ;  /* 0x0000000504047291 */ /* 0x002fe2000f8ec0ff */
[----:B------:R-:W1:Y:S11]  /*0610*/  FENCE.VIEW.ASYNC.S ;  /* 0x00000000000073c6 */ /* 0x000e760000000000 */
[----:B-1----:R1:W2:Y:S01]  /*0620*/  SYNCS.EXCH.64 URZ, [UR4], UR8 ;  /* 0x0000000804ff75b2 */ /* 0x0022a20008000100 */
[----:B------:R1:W3:Y:S01]  /*0630*/  SYNCS.EXCH.64 URZ, [UR4+0xd8], UR6 ;  /* 0x0000d80604ff75b2 */ /* 0x0002e20008000100 */
[----:B------:R1:W4:Y:S01]  /*0640*/  SYNCS.EXCH.64 URZ, [UR4+0x8], UR8 ;  /* 0x0000080804ff75b2 */ /* 0x0003220008000100 */
[----:B------:R1:W1:Y:S01]  /*0650*/  SYNCS.EXCH.64 URZ, [UR4+0xe0], UR6 ;  /* 0x0000e00604ff75b2 */ /* 0x0002620008000100 */
        /* <DEDUP_REMOVED lines=50> */
[----:B--234-:R-:W-:Y:S01]  /*0980*/  NOP ;  /* 0x0000000000007918 */ /* 0x01cfe20000000000 */
.L_x_10:
[----:B-1----:R-:W-:Y:S05]  /*0990*/  BSYNC.RECONVERGENT B0 ;  /* 0x0000000000007941 */ /* 0x002fea0003800200 */
.L_x_9:
[----:B------:R-:W1:Y:S01]  /*09a0*/  SHFL.IDX PT, R2, R80, RZ, 0x1f ;  /* 0x00001fff50027589 */ /* 0x000e6200000e0000 */
[----:B------:R-:W-:Y:S01]  /*09b0*/  NOP ;  /* 0x0000000000007918 */ /* 0x000fe20000000000 */
[----:B-1----:R-:W-:-:S13]  /*09c0*/  ISETP.NE.AND P0, PT, R2, 0x1, PT ;  /* 0x000000010200780c */ /* 0x002fda0003f05270 */
[----:B------:R-:W-:Y:S05]  /*09d0*/  @P0 BRA `(.L_x_11) ;  /* 0x0000000000400947 */ /* 0x000fea0003800000 */
        /* <DEDUP_REMOVED lines=9> */
[----:B------:R-:W-:Y:S01]  /*0a70*/  USHF.L.U32 UR6, UR6, 0x1, URZ ;  /* 0x0000000106067899 */ /* 0x000fe200080006ff */
[----:B------:R-:W-:Y:S01]  /*0a80*/  ELECT P0, URZ, PT ;  /* 0x0000000000ff782f */ /* 0x000fe20003800000 */
[----:B-1----:R-:W-:Y:S01]  /*0a90*/  ULEA UR4, UR4, UR5, 0x18 ;  /* 0x0000000504047291 */ /* 0x002fe2000f8ec0ff */
[----:B------:R-:W1:Y:S11]  /*0aa0*/  FENCE.VIEW.ASYNC.S ;  /* 0x00000000000073c6 */ /* 0x000e760000000000 */
[----:B-1----:R1:W2:Y:S01]  /*0ab0*/  SYNCS.EXCH.64 URZ, [UR4+0x1b0], UR8 ;  /* 0x0001b00804ff75b2 */ /* 0x0022a20008000100 */
[----:B------:R1:W3:Y:S01]  /*0ac0*/  SYNCS.EXCH.64 URZ, [UR4+0x1b8], UR6 ;  /* 0x0001b80604ff75b2 */ /* 0x0002e20008000100 */
[----:B------:R-:W-:Y:S01]  /*0ad0*/  NOP ;  /* 0x0000000000007918 */ /* 0x000fe20000000000 */
.L_x_11:
[----:B------:R-:W4:Y:S01]  /*0ae0*/  SHFL.IDX PT, R2, R80, RZ, 0x1f ;  /* 0x00001fff50027589 */ /* 0x000f2200000e0000 */
[----:B------:R-:W-:Y:S01]  /*0af0*/  NOP ;  /* 0x0000000000007918 */ /* 0x000fe20000000000 */
[----:B----4-:R-:W-:-:S13]  /*0b00*/  ISETP.NE.AND P0, PT, R2, 0x3, PT ;  /* 0x000000030200780c */ /* 0x010fda0003f05270 */
[----:B------:R-:W-:Y:S05]  /*0b10*/  @P0 BRA `(.L_x_12) ;  /* 0x0000000000300947 */ /* 0x000fea0003800000 */
[----:B-1----:R-:W1:Y:S01]  /*0b20*/  S2UR UR6, SR_CgaCtaId ;  /* 0x00000000000679c3 */ /* 0x002e620000008800 */
[----:B------:R-:W-:Y:S01]  /*0b30*/  UMOV UR4, 0x400 ;  /* 0x0000040000047882 */ /* 0x000fe20000000000 */
[----:B------:R-:W-:Y:S01]  /*0b40*/  UMOV UR5, 0x20 ;  /* 0x0000002000057882 */ /* 0x000fe20000000000 */
[----:B------:R-:W-:Y:S01]  /*0b50*/  ELECT P0, URZ, PT ;  /* 0x0000000000ff782f */ /* 0x000fe20003800000 */
[----:B-1----:R-:W-:Y:S02]  /*0b60*/  ULEA UR6, UR6, UR4, 0x18 ;  /* 0x0000000406067291 */ /* 0x002fe4000f8ec0ff */
[----:B------:R-:W-:-:S04]  /*0b70*/  UIADD3 UR4, UPT, UPT, -UR5, 0x100000, URZ ;  /* 0x0010000005047890 */ /* 0x000fc8000fffe1ff */
[----:B------:R-:W-:Y:S02]  /*0b80*/  USHF.L.U32 UR5, UR4, 0xb, URZ ;  /* 0x0000000b04057899 */ /* 0x000fe400080006ff */
[----:B------:R-:W-:Y:S01]  /*0b90*/  USHF.L.U32 UR4, UR4, 0x1, URZ ;  /* 0x0000000104047899 */ /* 0x000fe200080006ff */
[----:B------:R-:W1:Y:S11]  /*0ba0*/  FENCE.VIEW.ASYNC.S ;  /* 0x00000000000073c6 */ /* 0x000e760000000000 */
[----:B-1----:R4:W1:Y:S01]  /*0bb0*/  SYNCS.EXCH.64 URZ, [UR6+0x1c0], UR4 ;  /* 0x0001c00406ff75b2 */ /* 0x0028620008000100 */
[----:B------:R4:W1:Y:S02]  /*0bc0*/  SYNCS.EXCH.64 URZ, [UR6+0x1c8], UR4 ;  /* 0x0001c80406ff75b2 */ /* 0x0008640008000100 */
[----:B----4-:R-:W-:Y:S01]  /*0bd0*/  NOP ;  /* 0x0000000000007918 */ /* 0x010fe20000000000 */
.L_x_12:
[----:B------:R-:W4:Y:S01]  /*0be0*/  SHFL.IDX PT, R2, R80, RZ, 0x1f ;  /* 0x00001fff50027589 */ /* 0x000f2200000e0000 */
[----:B------:R-:W-:Y:S01]  /*0bf0*/  NOP ;  /* 0x0000000000007918 */ /* 0x000fe20000000000 */
[----:B----4-:R-:W-:-:S13]  /*0c00*/  ISETP.NE.AND P0, PT, R2, 0x4, PT ;  /* 0x000000040200780c */ /* 0x010fda0003f05270 */
[----:B------:R-:W-:Y:S05]  /*0c10*/  @P0 BRA `(.L_x_13) ;  /* 0x00000000004c0947 */ /* 0x000fea0003800000 */
[----:B-1----:R-:W1:Y:S01]  /*0c20*/  S2UR UR6, SR_CgaCtaId ;  /* 0x00000000000679c3 */ /* 0x002e620000008800 */
[----:B------:R-:W-:Y:S01]  /*0c30*/  UMOV UR4, 0x3a0 ;  /* 0x000003a000047882 */ /* 0x000fe20000000000 */
[----:B------:R-:W-:Y:S01]  /*0c40*/  UMOV UR5, 0x400 ;  /* 0x0000040000057882 */ /* 0x000fe20000000000 */
[----:B------:R-:W-:Y:S01]  /*0c50*/  USEL UR4, UR4, 0x320, UP3 ;  /* 0x0000032004047887 */ /* 0x000fe20009800000 */
[----:B------:R-:W-:Y:S01]  /*0c60*/  UMOV UR8, 0x1 ;  /* 0x0000000100087882 */ /* 0x000fe20000000000 */
[----:B------:R-:W-:Y:S01]  /*0c70*/  ELECT P0, URZ, PT ;  /* 0x0000000000ff782f */ /* 0x000fe20003800000 */
[----:B------:R-:W-:-:S04]  /*0c80*/  UIADD3 UR8, UPT, UPT, -UR8, 0x100000, URZ ;  /* 0x0010000008087890 */ /* 0x000fc8000fffe1ff */
[----:B------:R-:W-:Y:S02]  /*0c90*/  USHF.L.U32 UR9, UR8, 0xb, URZ ;  /* 0x0000000b08097899 */ /* 0x000fe400080006ff */
[----:B------:R-:W-:Y:S02]  /*0ca0*/  USHF.L.U32 UR8, UR8, 0x1, URZ ;  /* 0x0000000108087899 */ /* 0x000fe400080006ff */
[----:B-1----:R-:W-:Y:S02]  /*0cb0*/  ULEA UR6, UR6, UR5, 0x18 ;  /* 0x0000000506067291 */ /* 0x002fe4000f8ec0ff */
[----:B------:R-:W-:-:S04]  /*0cc0*/  UIADD3 UR4, UPT, UPT, -UR4, 0x100000, URZ ;  /* 0x0010000004047890 */ /* 0x000fc8000fffe1ff */
[----:B------:R-:W-:Y:S02]  /*0cd0*/  USHF.L.U32 UR5, UR4, 0xb, URZ ;  /* 0x0000000b04057899 */ /* 0x000fe400080006ff */
[----:B------:R-:W-:Y:S01]  /*0ce0*/  USHF.L.U32 UR4, UR4, 0x1, URZ ;  /* 0x0000000104047899 */ /* 0x000fe200080006ff */
[----:B------:R-:W1:Y:S03]  /*0cf0*/  FENCE.VIEW.ASYNC.S ;  /* 0x00000000000073c6 */ /* 0x000e660000000000 */
[----:B-1----:R4:W1:Y:S08]  /*0d00*/  SYNCS.EXCH.64 URZ, [UR6+0x1d0], UR8 ;  /* 0x0001d00806ff75b2 */ /* 0x0028700008000100 */
[----:B------:R4:W1:Y:S01]  /*0d10*/  SYNCS.EXCH.64 URZ, [UR6+0x1e0], UR4 ;  /* 0x0001e00406ff75b2 */ /* 0x0008620008000100 */
[----:B------:R4:W1:Y:S01]  /*0d20*/  SYNCS.EXCH.64 URZ, [UR6+0x1d8], UR8 ;  /* 0x0001d80806ff75b2 */ /* 0x0008620008000100 */
[----:B------:R4:W1:Y:S02]  /*0d30*/  SYNCS.EXCH.64 URZ, [UR6+0x1e8], UR4 ;  /* 0x0001e80406ff75b2 */ /* 0x0008640008000100 */
[----:B----4-:R-:W-:Y:S01]  /*0d40*/  NOP ;  /* 0x0000000000007918 */ /* 0x010fe20000000000 */
.L_x_13:
[----:B------:R-:W4:Y:S01]  /*0d50*/  SHFL.IDX PT, R2, R80, RZ, 0x1f ;  /* 0x00001fff50027589 */ /* 0x000f2200000e0000 */
[----:B------:R-:W-:Y:S01]  /*0d60*/  NOP ;  /* 0x0000000000007918 */ /* 0x000fe20000000000 */
[----:B----4-:R-:W-:-:S13]  /*0d70*/  ISETP.NE.AND P0, PT, R2, 0x5, PT ;  /* 0x000000050200780c */ /* 0x010fda0003f05270 */
[----:B------:R-:W-:Y:S05]  /*0d80*/  @P0 BRA `(.L_x_14) ;  /* 0x0000000000580947 */ /* 0x000fea0003800000 */
[----:B-1----:R-:W1:Y:S01]  /*0d90*/  S2UR UR4, SR_CgaCtaId ;  /* 0x00000000000479c3 */ /* 0x002e620000008800 */
        /* <DEDUP_REMOVED lines=12> */
[----:B-1----:R4:W1:Y:S01]  /*0e60*/  SYNCS.EXCH.64 URZ, [UR4+0x1f0], UR8 ;  /* 0x0001f00804ff75b2 */ /* 0x0028620008000100 */
[----:B------:R4:W1:Y:S01]  /*0e70*/  SYNCS.EXCH.64 URZ, [UR4+0x210], UR6 ;  /* 0x0002100604ff75b2 */ /* 0x0008620008000100 */
[----:B------:R4:W1:Y:S01]  /*0e80*/  SYNCS.EXCH.64 URZ, [UR4+0x1f8], UR8 ;  /* 0x0001f80804ff75b2 */ /* 0x0008620008000100 */
[----:B------:R4:W1:Y:S01]  /*0e90*/  SYNCS.EXCH.64 URZ, [UR4+0x218], UR6 ;  /* 0x0002180604ff75b2 */ /* 0x0008620008000100 */
[----:B------:R4:W1:Y:S01]  /*0ea0*/  SYNCS.EXCH.64 URZ, [UR4+0x200], UR8 ;  /* 0x0002000804ff75b2 */ /* 0x0008620008000100 */
[----:B------:R4:W1:Y:S01]  /*0eb0*/  SYNCS.EXCH.64 URZ, [UR4+0x220], UR6 ;  /* 0x0002200604ff75b2 */ /* 0x0008620008000100 */
[----:B------:R4:W1:Y:S01]  /*0ec0*/  SYNCS.EXCH.64 URZ, [UR4+0x208], UR8 ;  /* 0x0002080804ff75b2 */ /* 0x0008620008000100 */
[----:B------:R4:W1:Y:S02]  /*0ed0*/  SYNCS.EXCH.64 URZ, [UR4+0x228], UR6 ;  /* 0x0002280604ff75b2 */ /* 0x0008640008000100 */
[----:B----4-:R-:W-:Y:S01]  /*0ee0*/  NOP ;  /* 0x0000000000007918 */ /* 0x010fe20000000000 */
.L_x_14:
[----:B------:R-:W4:Y:S01]  /*0ef0*/  SHFL.IDX PT, R2, R80, RZ, 0x1f ;  /* 0x00001fff50027589 */ /* 0x000f2200000e0000 */
[----:B------:R-:W1:Y:S01]  /*0f00*/  S2UR UR48, SR_CgaCtaId ;  /* 0x00000000003079c3 */ /* 0x000e620000008800 */
[----:B------:R-:W-:Y:S01]  /*0f10*/  NOP ;  /* 0x0000000000007918 */ /* 0x000fe20000000000 */
[----:B----4-:R-:W-:-:S13]  /*0f20*/  ISETP.NE.AND P0, PT, R2, 0x3, PT ;  /* 0x000000030200780c */ /* 0x010fda0003f05270 */
[----:B-1----:R-:W-:Y:S05]  /*0f30*/  @P0 BRA `(.L_x_15) ;  /* 0x0000000000340947 */ /* 0x002fea0003800000 */
[----:B------:R-:W-:Y:S01]  /*0f40*/  UMOV UR4, 0x400 ;  /* 0x0000040000047882 */ /* 0x000fe20000000000 */
[----:B------:R-:W-:Y:S01]  /*0f50*/  UMOV UR6, 0x20 ;  /* 0x0000002000067882 */ /* 0x000fe20000000000 */
[----:B------:R-:W-:Y:S02]  /*0f60*/  ULEA UR4, UR48, UR4, 0x18 ;  /* 0x0000000430047291 */ /* 0x000fe4000f8ec0ff */
[----:B------:R-:W-:-:S04]  /*0f70*/  UIADD3 UR6, UPT, UPT, -UR6, 0x100000, URZ ;  /* 0x0010000006067890 */ /* 0x000fc8000fffe1ff */
[----:B------:R-:W-:Y:S02]  /*0f80*/  USHF.L.U32 UR7, UR6, 0xb, URZ ;  /* 0x0000000b06077899 */ /* 0x000fe400080006ff */
[----:B------:R-:W-:Y:S01]  /*0f90*/  USHF.L.U32 UR6, UR6, 0x1, URZ ;  /* 0x0000000106067899 */ /* 0x000fe200080006ff */
[----:B------:R-:W-:Y:S01]  /*0fa0*/  ELECT P0, URZ, PT ;  /* 0x0000000000ff782f */ /* 0x000fe20003800000 */
[----:B------:R-:W1:Y:S10]  /*0fb0*/  FENCE.VIEW.ASYNC.S ;  /* 0x00000000000073c6 */ /* 0x000e740000000000 */
[----:B-1----:R1:W4:Y:S01]  /*0fc0*/  SYNCS.EXCH.64 URZ, [UR4+0x230], UR6 ;  /* 0x0002300604ff75b2 */ /* 0x0023220008000100 */
[----:B------:R1:W1:Y:S01]  /*0fd0*/  SYNCS.EXCH.64 URZ, [UR4+0x240], UR6 ;  /* 0x0002400604ff75b2 */ /* 0x0002620008000100 */
[----:B------:R1:W1:Y:S01]  /*0fe0*/  SYNCS.EXCH.64 URZ, [UR4+0x238], UR6 ;  /* 0x0002380604ff75b2 */ /* 0x0002620008000100 */
[----:B------:R1:W1:Y:S01]  /*0ff0*/  SYNCS.EXCH.64 URZ, [UR4+0x248], UR6 ;  /* 0x0002480604ff75b2 */ /* 0x0002620008000100 */
[----:B------:R-:W-:Y:S01]  /*1000*/  NOP ;  /* 0x0000000000007918 */ /* 0x000fe20000000000 */
.L_x_15:
[----:B-1----:R-:W1:Y:S01]  /*1010*/  LDCU UR4, c[0x0][0x36c] ;  /* 0x00006d80ff0477ac */ /* 0x002e620008000800 */
[----:B------:R-:W-:Y:S01]  /*1020*/  ISETP.NE.OR P3, PT, R0, 0x2, !P3 ;  /* 0x000000020000780c */ /* 0x000fe20005f65670 */
[----:B------:R-:W-:Y:S01]  /*1030*/  NOP ;  /* 0x0000000000007918 */ /* 0x000fe20000000000 */
[----:B------:R-:W-:Y:S01]  /*1040*/  LOP3.LUT R0, R76, 0x1f, RZ, 0xc0, !PT ;  /* 0x0000001f4c007812 */ /* 0x000fe200078ec0ff */
[----:B------:R-:W-:Y:S02]  /*1050*/  UISETP.NE.AND UP4, UPT, UR22, URZ, UPT ;  /* 0x000000ff1600728c */ /* 0x000fe4000bf85270 */
[----:B-1----:R-:W-:-:S09]  /*1060*/  UISETP.EQ.U32.AND UP5, UPT, UR4, 0x1, UPT ;  /* 0x000000010400788c */ /* 0x002fd2000bfa2070 */
[----:B------:R-:W-:Y:S05]  /*1070*/  BRA.U !UP5, `(.L_x_16) ;  /* 0x000000010d087547 */ /* 0x000fea000b800000 */
[----:B--234-:R-:W-:Y:S01]  /*1080*/  UCGABAR_ARV ;  /* 0x00000000000079c7 */ /* 0x01cfe20008000000 */
[----:B------:R-:W-:Y:S05]  /*1090*/  BRA `(.L_x_17) ;  /* 0x0000000000047947 */ /* 0x000fea0003800000 */
.L_x_16:
[----:B--234-:R-:W-:Y:S01]  /*10a0*/  NOP ;  /* 0x0000000000007918 */ /* 0x01cfe20000000000 */
.L_x_17:
[----:B------:R-:W1:Y:S01]  /*10b0*/  S2UR UR7, SR_CTAID.X ;  /* 0x00000000000779c3 */ /* 0x000e620000002500 */
[----:B------:R-:W-:-:S05]  /*10c0*/  CS2R.32 R3, SR_CgaSize ;  /* 0x0000000000037805 */ /* 0x000fca0000008a00 */
[----:B------:R-:W-:-:S05]  /*10d0*/  IMAD R3, R3, -0xa0, RZ ;  /* 0xffffff6003037824 */ /* 0x000fca00078e02ff */
[----:B------:R-:W-:-:S14]  /*10e0*/  R2UR UR5, R3 ;  /* 0x00000000030572ca */ /* 0x000fdc00000e0000 */
[----:B------:R-:W2:Y:S01]  /*10f0*/  LDCU UR5, c[0x0][UR5+0x2b0] ;  /* 0x00005600050577ac */ /* 0x000ea20008000800 */
[----:B------:R-:W-:-:S05]  /*1100*/  CS2R.32 R3, SR_CgaSize ;  /* 0x0000000000037805 */ /* 0x000fca0000008a00 */
[----:B------:R-:W-:-:S05]  /*1110*/  IMAD R3, R3, -0xa0, RZ ;  /* 0xffffff6003037824 */ /* 0x000fca00078e02ff */
[----:B------:R-:W-:-:S14]  /*1120*/  R2UR UR4, R3 ;  /* 0x00000000030472ca */ /* 0x000fdc00000e0000 */
[----:B------:R-:W3:Y:S01]  /*1130*/  LDCU UR4, c[0x0][UR4+0x2b4] ;  /* 0x00005680040477ac */ /* 0x000ee20008000800 */
[----:B------:R-:W4:Y:S01]  /*1140*/  S2UR UR8, SR_CTAID.Y ;  /* 0x00000000000879c3 */ /* 0x000f220000002600 */
[----:B------:R-:W3:Y:S01]  /*1150*/  LDCU UR23, c[0x0][0xb24] ;  /* 0x00016480ff1777ac */ /* 0x000ee20008000800 */
[----:B------:R-:W-:-:S05]  /*1160*/  CS2R.32 R3, SR_CgaSize ;  /* 0x0000000000037805 */ /* 0x000fca0000008a00 */
[----:B------:R-:W-:-:S05]  /*1170*/  IMAD R3, R3, -0xa0, RZ ;  /* 0xffffff6003037824 */ /* 0x000fca00078e02ff */
[----:B------:R-:W-:-:S14]  /*1180*/  R2UR UR60, R3 ;  /* 0x00000000033c72ca */ /* 0x000fdc00000e0000 */
[----:B------:R-:W3:Y:S01]  /*1190*/  LDCU UR60, c[0x0][UR60+0x2a0] ;  /* 0x000054003c3c77ac */ /* 0x000ee20008000800 */
[----:B------:R-:W1:Y:S01]  /*11a0*/  S2UR UR36, SR_CTAID.Z ;  /* 0x00000000002479c3 */ /* 0x000e620000002700 */
[----:B------:R-:W-:-:S05]  /*11b0*/  CS2R.32 R3, SR_CgaSize ;  /* 0x0000000000037805 */ /* 0x000fca0000008a00 */
[----:B------:R-:W-:-:S05]  /*11c0*/  IMAD R3, R3, -0xa0, RZ ;  /* 0xffffff6003037824 */ /* 0x000fca00078e02ff */
[----:B------:R-:W-:-:S14]  /*11d0*/  R2UR UR57, R3 ;  /* 0x00000000033972ca */ /* 0x000fdc00000e0000 */
[----:B------:R-:W3:Y:S01]  /*11e0*/  LDCU UR57, c[0x0][UR57+0x2a4] ;  /* 0x00005480393977ac */ /* 0x000ee20008000800 */
[----:B------:R-:W3:Y:S01]  /*11f0*/  LDCU UR40, c[0x0][0xb24] ;  /* 0x00016480ff2877ac */ /* 0x000ee20008000800 */
[----:B-1----:R-:W-:Y:S01]  /*1200*/  I2FP.F32.U32 R3, UR7 ;  /* 0x0000000700037c45 */ /* 0x002fe20008201000 */
[----:B------:R-:W1:Y:S04]  /*1210*/  LDCU UR26, c[0x0][0xb30] ;  /* 0x00016600ff1a77ac */ /* 0x000e680008000800 */
[----:B--2---:R-:W-:Y:S01]  /*1220*/  FMUL R3, R3, UR5 ;  /* 0x0000000503037c20 */ /* 0x004fe20008400000 */
[----:B------:R-:W-:Y:S01]  /*1230*/  USHF.L.U32 UR24, UR48, 0xa, URZ ;  /* 0x0000000a30187899 */ /* 0x000fe200080006ff */
[----:B----4-:R-:W-:Y:S01]  /*1240*/  I2FP.F32.U32 R2, UR8 ;  /* 0x0000000800027c45 */ /* 0x010fe20008201000 */
[----:B---3--:R-:W-:-:S03]  /*1250*/  UISETP.GE.AND UP2, UPT, UR23, 0x1, UPT ;  /* 0x000000011700788c */ /* 0x008fc6000bf46270 */
[----:B------:R-:W2:Y:S01]  /*1260*/  F2I.U32.TRUNC.NTZ R3, R3 ;  /* 0x0000000300037305 */ /* 0x000ea2000020f000 */
[----:B------:R-:W-:Y:S01]  /*1270*/  UMOV UR46, UR7 ;  /* 0x00000007002e7c82 */ /* 0x000fe20008000000 */
[----:B------:R-:W-:Y:S01]  /*1280*/  FMUL R2, R2, UR4 ;  /* 0x0000000402027c20 */ /* 0x000fe20008400000 */
[----:B------:R-:W-:-:S05]  /*1290*/  UMOV UR45, UR8 ;  /* 0x00000008002d7c82 */ /* 0x000fca0008000000 */
[----:B------:R-:W3:Y:S01]  /*12a0*/  F2I.U32.TRUNC.NTZ R2, R2 ;  /* 0x0000000200027305 */ /* 0x000ee2000020f000 */
[----:B--2---:R-:W-:Y:S02]  /*12b0*/  R2UR UR4, R3 ;  /* 0x00000000030472ca */ /* 0x004fe400000e0000 */
[----:B---3--:R-:W-:Y:S02]  /*12c0*/  R2UR UR6, R2 ;  /* 0x00000000020672ca */ /* 0x008fe400000e0000 */
[----:B------:R-:W-:-:S09]  /*12d0*/  PRMT R2, RZ, 0x7610, R2 ;  /* 0x00007610ff027816 */ /* 0x000fd20000000002 */
[----:B------:R-:W-:-:S04]  /*12e0*/  UIADD3 UR5, UPT, UPT, -UR4, URZ, URZ ;  /* 0x000000ff04057290 */ /* 0x000fc8000fffe1ff */
[----:B------:R-:W-:Y:S02]  /*12f0*/  UIMAD UR60, UR60, UR5, UR7 ;  /* 0x000000053c3c72a4 */ /* 0x000fe4000f8e0207 */
[----:B------:R-:W-:-:S04]  /*1300*/  UIADD3 UR4, UPT, UPT, -UR6, URZ, URZ ;  /* 0x000000ff06047290 */ /* 0x000fc8000fffe1ff */
[----:B------:R-:W-:Y:S01]  /*1310*/  UIMAD UR57, UR57, UR4, UR8 ;  /* 0x00000004393972a4 */ /* 0x000fe2000f8e0208 */
[----:B-1----:R-:W-:Y:S11]  /*1320*/  BRA.U UP4, `(.L_x_18) ;  /* 0x0000000104407547 */ /* 0x002ff6000b800000 */
[----:B------:R-:W-:Y:S02]  /*1330*/  UISETP.NE.AND UP0, UPT, UR57, URZ, UPT ;  /* 0x000000ff3900728c */ /* 0x000fe4000bf05270 */
[----:B------:R-:W-:Y:S02]  /*1340*/  UISETP.NE.AND UP1, UPT, UR57, 0x1, UPT ;  /* 0x000000013900788c */ /* 0x000fe4000bf25270 */
[----:B------:R-:W-:Y:S02]  /*1350*/  UISETP.EQ.OR UP0, UPT, UR60, URZ, !UP0 ;  /* 0x000000ff3c00728c */ /* 0x000fe4000c702670 */
[----:B------:R-:W-:Y:S02]  /*1360*/  USEL UR5, URZ, 0x2, UP1 ;  /* 0x00000002ff057887 */ /* 0x000fe40008800000 */
[----:B------:R-:W-:Y:S02]  /*1370*/  USEL UR8, URZ, 0x1, !UP0 ;  /* 0x00000001ff087887 */ /* 0x000fe4000c000000 */
[----:B------:R-:W-:-:S02]  /*1380*/  UISETP.NE.AND UP0, UPT, UR57, 0x2, UPT ;  /* 0x000000023900788c */ /* 0x000fc4000bf05270 */
[----:B------:R-:W-:Y:S02]  /*1390*/  UISETP.NE.AND UP1, UPT, UR57, 0x3, UPT ;  /* 0x000000033900788c */ /* 0x000fe4000bf25270 */
[----:B------:R-:W-:Y:S02]  /*13a0*/  USEL UR4, URZ, 0x4, UP0 ;  /* 0x00000004ff047887 */ /* 0x000fe40008000000 */
[----:B------:R-:W-:Y:S02]  /*13b0*/  UISETP.NE.AND UP0, UPT, UR60, URZ, UPT ;  /* 0x000000ff3c00728c */ /* 0x000fe4000bf05270 */
[----:B------:R-:W-:Y:S02]  /*13c0*/  USEL UR6, URZ, 0x8, UP1 ;  /* 0x00000008ff067887 */ /* 0x000fe40008800000 */
[----:B------:R-:W-:Y:S02]  /*13d0*/  USEL UR7, UR5, 0x2, UP0 ;  /* 0x0000000205077887 */ /* 0x000fe40008000000 */
[----:B------:R-:W-:-:S02]  /*13e0*/  USEL UR4, UR4, 0x4, UP0 ;  /* 0x0000000404047887 */ /* 0x000fc40008000000 */
[----:B------:R-:W-:Y:S02]  /*13f0*/  USEL UR5, UR6, 0x8, UP0 ;  /* 0x0000000806057887 */ /* 0x000fe40008000000 */
[----:B------:R-:W-:-:S04]  /*1400*/  UIADD3 UR4, UPT, UPT, UR4, UR7, UR8 ;  /* 0x0000000704047290 */ /* 0x000fc8000fffe008 */
[----:B------:R-:W-:-:S06]  /*1410*/  UIADD3 UR4, UPT, UPT, UR4, UR5, URZ ;  /* 0x0000000504047290 */ /* 0x000fcc000fffe0ff */
[----:B------:R-:W-:Y:S02]  /*1420*/  MOV R2, UR4 ;  /* 0x0000000400027c02 */ /* 0x000fe40008000f00 */
.L_x_18:
[----:B------:R-:W-:Y:S05]  /*1430*/  BRA.U !UP2, `(.L_x_19) ;  /* 0x000000010ad47547 */ /* 0x000fea000b800000 */
[----:B------:R-:W1:Y:S01]  /*1440*/  LDCU.128 UR12, c[0x0][0xb10] ;  /* 0x00016200ff0c77ac */ /* 0x000e620008000c00 */
[----:B------:R-:W2:Y:S01]  /*1450*/  LDCU UR6, c[0x0][0x370] ;  /* 0x00006e00ff0677ac */ /* 0x000ea20008000800 */
[----:B------:R-:W3:Y:S01]  /*1460*/  LDCU UR5, c[0x0][0x374] ;  /* 0x00006e80ff0577ac */ /* 0x000ee20008000800 */
[----:B------:R-:W4:Y:S01]  /*1470*/  LDCU UR25, c[0x0][0xb0c] ;  /* 0x00016180ff1977ac */ /* 0x000f220008000800 */
[----:B------:R-:W4:Y:S01]  /*1480*/  LDCU UR4, c[0x0][0xb20] ;  /* 0x00016400ff0477ac */ /* 0x000f220008000800 */
[----:B------:R-:W4:Y:S01]  /*1490*/  LDCU.64 UR8, c[0x0][0xb28] ;  /* 0x00016500ff0877ac */ /* 0x000f220008000a00 */
[----:B-1----:R-:W-:Y:S02]  /*14a0*/  UISETP.NE.AND UP0, UPT, UR14, 0x1, UPT ;  /* 0x000000010e00788c */ /* 0x002fe4000bf05270 */
[----:B---3--:R-:W-:Y:S02]  /*14b0*/  UIMAD.WIDE.U32 UR10, UR5, UR15, URZ ;  /* 0x0000000f050a72a5 */ /* 0x008fe4000f8e00ff */
[----:B--2---:R-:W-:-:S02]  /*14c0*/  UIMAD.WIDE.U32 UR18, UR6, UR12, URZ ;  /* 0x0000000c061272a5 */ /* 0x004fc4000f8e00ff */
[----:B----4-:R-:W-:Y:S02]  /*14d0*/  UISETP.NE.AND UP1, UPT, UR25, 0x1, UPT ;  /* 0x000000011900788c */ /* 0x010fe4000bf25270 */
[----:B------:R-:W-:Y:S01]  /*14e0*/  UISETP.NE.AND UP2, UPT, UR23, 0x1, UPT ;  /* 0x000000011700788c */ /* 0x000fe2000bf45270 */
[----:B------:R-:W-:Y:S02]  /*14f0*/  UMOV UR10, UR11 ;  /* 0x0000000b000a7c82 */ /* 0x000fe40008000000 */
[----:B------:R-:W-:Y:S01]  /*1500*/  UMOV UR18, UR19 ;  /* 0x0000001300127c82 */ /* 0x000fe20008000000 */
[----:B------:R-:W-:Y:S02]  /*1510*/  @UP0 USHF.R.U32.HI UR5, URZ, UR4, UR10 ;  /* 0x00000004ff050299 */ /* 0x000fe4000801160a */
[----:B------:R-:W-:Y:S02]  /*1520*/  UIMAD.WIDE.U32 UR20, UR45, UR15, URZ ;  /* 0x0000000f2d1472a5 */ /* 0x000fe4000f8e00ff */
[----:B------:R-:W-:-:S02]  /*1530*/  UIMAD.WIDE.U32 UR10, UR5, UR8, URZ ;  /* 0x00000008050a72a5 */ /* 0x000fc4000f8e00ff */
[----:B------:R-:W-:Y:S02]  /*1540*/  @UP1 USHF.R.U32.HI UR6, URZ, UR13, UR18 ;  /* 0x0000000dff061299 */ /* 0x000fe40008011612 */
[----:B------:R-:W-:Y:S02]  /*1550*/  UIMAD.WIDE.U32 UR16, UR46, UR12, URZ ;  /* 0x0000000c2e1072a5 */ /* 0x000fe4000f8e00ff */
[----:B------:R-:W-:Y:S01]  /*1560*/  UIMAD.WIDE.U32 UR18, UR6, UR8, URZ ;  /* 0x00000008061272a5 */ /* 0x000fe2000f8e00ff */
[----:B------:R-:W-:Y:S01]  /*1570*/  UMOV UR20, UR21 ;  /* 0x0000001500147c82 */ /* 0x000fe20008000000 */
[----:B------:R-:W-:Y:S01]  /*1580*/  UMOV UR10, UR11 ;  /* 0x0000000b000a7c82 */ /* 0x000fe20008000000 */
[----:B------:R-:W-:Y:S02]  /*1590*/  USHF.R.U32.HI UR20, URZ, UR4, UR20 ;  /* 0x00000004ff147299 */ /* 0x000fe40008011614 */
[----:B------:R-:W-:Y:S02]  /*15a0*/  @UP2 USHF.R.U32.HI UR5, URZ, UR9, UR10 ;  /* 0x00000009ff052299 */ /* 0x000fe4000801160a */
[----:B------:R-:W-:Y:S01]  /*15b0*/  UMOV UR7, UR19 ;  /* 0x0000001300077c82 */ /* 0x000fe20008000000 */
[----:B------:R-:W-:Y:S01]  /*15c0*/  UMOV UR16, UR17 ;  /* 0x0000001100107c82 */ /* 0x000fe20008000000 */
[----:B------:R-:W-:-:S02]  /*15d0*/  @UP2 USHF.R.U32.HI UR6, URZ, UR9, UR7 ;  /* 0x00000009ff062299 */ /* 0x000fc40008011607 */
[----:B------:R-:W-:Y:S02]  /*15e0*/  USHF.R.U32.HI UR13, URZ, UR13, UR16 ;  /* 0x0000000dff0d7299 */ /* 0x000fe40008011610 */
[----:B------:R-:W-:Y:S02]  /*15f0*/  USEL UR4, UR45, UR20, !UP0 ;  /* 0x000000142d047287 */ /* 0x000fe4000c000000 */
[----:B------:R-:W-:Y:S02]  /*1600*/  UIMAD UR7, UR5, UR23, URZ ;  /* 0x00000017050772a4 */ /* 0x000fe4000f8e02ff */
[----:B------:R-:W-:Y:S02]  /*1610*/  USEL UR5, UR46, UR13, !UP1 ;  /* 0x0000000d2e057287 */ /* 0x000fe4000c800000 */
[----:B------:R-:W-:Y:S02]  /*1620*/  UIMAD UR12, UR6, UR23, URZ ;  /* 0x00000017060c72a4 */ /* 0x000fe4000f8e02ff */
[----:B------:R-:W-:-:S02]  /*1630*/  UISETP.GE.AND UP0, UPT, UR4, UR7, UPT ;  /* 0x000000070400728c */ /* 0x000fc4000bf06270 */
[----:B------:R-:W-:Y:S02]  /*1640*/  UIMAD.WIDE.U32 UR10, UR4, UR8, URZ ;  /* 0x00000008040a72a5 */ /* 0x000fe4000f8e00ff */
[----:B------:R-:W-:Y:S02]  /*1650*/  UISETP.GE.OR UP0, UPT, UR5, UR12, UP0 ;  /* 0x0000000c0500728c */ /* 0x000fe40008706670 */
[----:B------:R-:W-:Y:S02]  /*1660*/  UIMAD.WIDE.U32 UR12, UR5, UR8, URZ ;  /* 0x00000008050c72a5 */ /* 0x000fe4000f8e00ff */
[----:B------:R-:W-:Y:S01]  /*1670*/  UIADD3 UR10, UPT, UPT, -UR4, URZ, URZ ;  /* 0x000000ff040a7290 */ /* 0x000fe2000fffe1ff */
[----:B------:R-:W-:Y:S01]  /*1680*/  UMOV UR8, UR11 ;  /* 0x0000000b00087c82 */ /* 0x000fe20008000000 */
[----:B------:R-:W-:Y:S02]  /*1690*/  UIADD3 UR11, UPT, UPT, -UR5, URZ, URZ ;  /* 0x000000ff050b7290 */ /* 0x000fe4000fffe1ff */
[----:B------:R-:W-:-:S03]  /*16a0*/  USHF.R.U32.HI UR8, URZ, UR9, UR8 ;  /* 0x00000009ff087299 */ /* 0x000fc60008011608 */
[----:B------:R-:W-:Y:S01]  /*16b0*/  @!UP0 UMOV UR7, UR13 ;  /* 0x0000000d00078c82 */ /* 0x000fe20008000000 */
[----:B------:R-:W-:Y:S02]  /*16c0*/  UIMAD UR45, UR14, UR10, UR45 ;  /* 0x0000000a0e2d72a4 */ /* 0x000fe4000f8e022d */
[----:B------:R-:W-:Y:S02]  /*16d0*/  USEL UR8, UR4, UR8, !UP2 ;  /* 0x0000000804087287 */ /* 0x000fe4000d000000 */
[----:B------:R-:W-:Y:S02]  /*16e0*/  @!UP0 USHF.R.U32.HI UR7, URZ, UR9, UR7 ;  /* 0x00000009ff078299 */ /* 0x000fe40008011607 */
[----:B------:R-:W-:Y:S02]  /*16f0*/  UIADD3 UR9, UPT, UPT, -UR8, URZ, URZ ;  /* 0x000000ff08097290 */ /* 0x000fe4000fffe1ff */
[----:B------:R-:W-:Y:S02]  /*1700*/  @!UP0 USEL UR7, UR5, UR7, !UP2 ;  /* 0x0000000705078287 */ /* 0x000fe4000d000000 */
[----:B------:R-:W-:-:S02]  /*1710*/  UIMAD UR9, UR23, UR9, UR4 ;  /* 0x00000009170972a4 */ /* 0x000fc4000f8e0204 */
[----:B------:R-:W-:Y:S02]  /*1720*/  @!UP0 UIADD3 UR8, UPT, UPT, UR8, -UR7, URZ ;  /* 0x8000000708088290 */ /* 0x000fe4000fffe0ff */
[----:B------:R-:W-:Y:S02]  /*1730*/  @!UP0 UIMAD UR6, UR9, UR6, UR7 ;  /* 0x00000006090682a4 */ /* 0x000fe4000f8e0207 */
[----:B------:R-:W-:Y:S02]  /*1740*/  @!UP0 UIMAD UR4, UR8, UR23, UR5 ;  /* 0x00000017080482a4 */ /* 0x000fe4000f8e0205 */
[----:B------:R-:W-:Y:S02]  /*1750*/  UIMAD UR46, UR25, UR11, UR46 ;  /* 0x0000000b192e72a4 */ /* 0x000fe4000f8e022e */
[----:B------:R-:W-:Y:S01]  /*1760*/  UIMAD UR45, UR4, UR14, UR45 ;  /* 0x0000000e042d72a4 */ /* 0x000fe2000f8e022d */
[----:B------:R-:W-:Y:S02]  /*1770*/  @!UP0 UMOV UR5, UR6 ;  /* 0x0000000600058c82 */ /* 0x000fe40008000000 */
[----:B------:R-:W-:-:S12]  /*1780*/  UIMAD UR46, UR5, UR25, UR46 ;  /* 0x00000019052e72a4 */ /* 0x000fd8000f8e022e */
.L_x_19:
[----:B------:R-:W-:Y:S02]  /*1790*/  UISETP.NE.AND UP1, UPT, UR26, 0x1, UPT ;  /* 0x000000011a00788c */ /* 0x000fe4000bf25270 */
[----:B------:R-:W-:Y:S02]  /*17a0*/  UISETP.NE.AND UP0, UPT, UR22, 0x2, UPT ;  /* 0x000000021600788c */ /* 0x000fe4000bf05270 */
[----:B------:R-:W-:-:S05]  /*17b0*/  ULOP3.LUT UR21, UR24, 0xc00, URZ, 0xc0, !UPT ;  /* 0x00000c0018157892 */ /* 0x000fca000f8ec0ff */
[----:B------:R-:W-:Y:S07]  /*17c0*/  BRA.U UP1, `(.L_x_20) ;  /* 0x0000000101447547 */ /* 0x000fee000b800000 */
[----:B------:R-:W1:Y:S01]  /*17d0*/  LDCU.128 UR8, c[0x0][0xb10] ;  /* 0x00016200ff0877ac */ /* 0x000e620008000c00 */
[----:B------:R-:W2:Y:S01]  /*17e0*/  LDCU UR12, c[0x0][0xb0c] ;  /* 0x00016180ff0c77ac */ /* 0x000ea20008000800 */
[----:B------:R-:W3:Y:S01]  /*17f0*/  LDCU UR13, c[0x0][0xb20] ;  /* 0x00016400ff0d77ac */ /* 0x000ee20008000800 */
[----:B-1----:R-:W-:Y:S02]  /*1800*/  UIMAD.WIDE.U32 UR6, UR46, UR8, URZ ;  /* 0x000000082e0672a5 */ /* 0x002fe4000f8e00ff */
[----:B------:R-:W-:Y:S02]  /*1810*/  UIMAD.WIDE.U32 UR4, UR45, UR11, URZ ;  /* 0x0000000b2d0472a5 */ /* 0x000fe4000f8e00ff */
[----:B--2---:R-:W-:Y:S02]  /*1820*/  UISETP.NE.AND UP2, UPT, UR12, 0x1, UPT ;  /* 0x000000010c00788c */ /* 0x004fe4000bf45270 */
[----:B------:R-:W-:Y:S01]  /*1830*/  UISETP.NE.AND UP1, UPT, UR10, 0x1, UPT ;  /* 0x000000010a00788c */ /* 0x000fe2000bf25270 */
[----:B------:R-:W-:-:S02]  /*1840*/  UMOV UR6, UR7 ;  /* 0x0000000700067c82 */ /* 0x000fc40008000000 */
[----:B------:R-:W-:Y:S01]  /*1850*/  UMOV UR4, UR5 ;  /* 0x0000000500047c82 */ /* 0x000fe20008000000 */
[----:B------:R-:W-:Y:S02]  /*1860*/  USHF.R.U32.HI UR6, URZ, UR9, UR6 ;  /* 0x00000009ff067299 */ /* 0x000fe40008011606 */
[----:B---3--:R-:W-:Y:S02]  /*1870*/  USHF.R.U32.HI UR4, URZ, UR13, UR4 ;  /* 0x0000000dff047299 */ /* 0x008fe40008011604 */
[----:B------:R-:W-:Y:S02]  /*1880*/  USEL UR5, UR46, UR6, !UP2 ;  /* 0x000000062e057287 */ /* 0x000fe4000d000000 */
[----:B------:R-:W-:-:S04]  /*1890*/  USEL UR4, UR45, UR4, !UP1 ;  /* 0x000000042d047287 */ /* 0x000fc8000c800000 */
[----:B------:R-:W-:Y:S02]  /*18a0*/  UIADD3 UR6, UPT, UPT, UR5, -UR4, URZ ;  /* 0x8000000405067290 */ /* 0x000fe4000fffe0ff */
[----:B------:R-:W-:Y:S02]  /*18b0*/  UIADD3 UR4, UPT, UPT, -UR5, UR4, URZ ;  /* 0x0000000405047290 */ /* 0x000fe4000fffe1ff */
[----:B------:R-:W-:Y:S02]  /*18c0*/  UIMAD UR45, UR6, UR10, UR45 ;  /* 0x0000000a062d72a4 */ /* 0x000fe4000f8e022d */
[----:B------:R-:W-:-:S12]  /*18d0*/  UIMAD UR46, UR4, UR12, UR46 ;  /* 0x0000000c042e72a4 */ /* 0x000fd8000f8e022e */
.L_x_20:
[----:B------:R-:W-:Y:S05]  /*18e0*/  BRA.U !UP5, `(.L_x_21) ;  /* 0x000000010d0c7547 */ /* 0x000fea000b800000 */
[----:B------:R-:W-:Y:S01]  /*18f0*/  UCGABAR_WAIT ;  /* 0x0000000000007dc7 */ /* 0x000fe20008000000 */
[----:B------:R-:W-:Y:S01]  /*1900*/  CCTL.IVALL ;  /* 0x00000000ff00798f */ /* 0x000fe20002000000 */
[----:B------:R-:W-:Y:S05]  /*1910*/  BRA `(.L_x_22) ;  /* 0x0000000000047947 */ /* 0x000fea0003800000 */
.L_x_21:
[----:B------:R-:W-:Y:S06]  /*1920*/  BAR.SYNC.DEFER_BLOCKING 0x0 ;  /* 0x0000000000007b1d */ /* 0x000fec0000010000 */
.L_x_22:
[----:B------:R-:W-:Y:S05]  /*1930*/  BRA.U UP0, `(.L_x_23) ;  /* 0x0000001d00f87547 */ /* 0x000fea000b800000 */
[----:B------:R-:W1:Y:S01]  /*1940*/  LDCU UR6, c[0x0][0x38c] ;  /* 0x00007180ff0677ac */ /* 0x000e620008000800 */
[----:B------:R-:W-:Y:S01]  /*1950*/  PLOP3.LUT P1, PT, PT, PT, UP3, 0x80, 0x8 ;  /* 0x000000000008781c */ /* 0x000fe20003f2f038 */
[----:B------:R-:W-:Y:S01]  /*1960*/  IMAD.MOV.U32 R12, RZ, RZ, 0x1 ;  /* 0x00000001ff0c7424 */ /* 0x000fe200078e00ff */
[----:B------:R-:W-:Y:S01]  /*1970*/  ISETP.EQ.OR P2, PT, R0, RZ, P3 ;  /* 0x000000ff0000720c */ /* 0x000fe20001f42670 */
[----:B------:R-:W-:Y:S01]  /*1980*/  UISETP.NE.AND UP1, UPT, UR22, URZ, UPT ;  /* 0x000000ff1600728c */ /* 0x000fe2000bf25270 */
[----:B------:R-:W-:Y:S02]  /*1990*/  PLOP3.LUT P1, PT, P1, PT, PT, 0x8, 0x80 ;  /* 0x000000000080781c */ /* 0x000fe40000f2e170 */
[----:B------:R-:W-:Y:S01]  /*19a0*/  CS2R R10, SRZ ;  /* 0x00000000000a7805 */ /* 0x000fe2000001ff00 */
[----:B------:R-:W-:Y:S01]  /*19b0*/  IMAD.MOV.U32 R9, RZ, RZ, RZ ;  /* 0x000000ffff097224 */ /* 0x000fe200078e00ff */
[----:B------:R-:W2:Y:S01]  /*19c0*/  LDCU UR39, c[0x0][0x370] ;  /* 0x00006e00ff2777ac */ /* 0x000ea20008000800 */
[----:B------:R-:W-:Y:S01]  /*19d0*/  IMAD.MOV.U32 R8, RZ, RZ, 0x1 ;  /* 0x00000001ff087424 */ /* 0x000fe200078e00ff */
[----:B------:R-:W3:Y:S01]  /*19e0*/  LDCU.64 UR28, c[0x0][0x348] ;  /* 0x00006900ff1c77ac */ /* 0x000ee20008000a00 */
[----:B------:R-:W-:-:S02]  /*19f0*/  USHF.R.U32.HI UR44, URZ, 0x6, UR21 ;  /* 0x00000006ff2c7899 */ /* 0x000fc40008011615 */
[----:B-1----:R-:W-:Y:S02]  /*1a00*/  UIADD3 UR5, UPT, UPT, UR6, 0x3f, URZ ;  /* 0x0000003f06057890 */ /* 0x002fe4000fffe0ff */
[----:B------:R-:W-:Y:S02]  /*1a10*/  UIADD3 UR47, UPT, UPT, UR6, 0x7e, URZ ;  /* 0x0000007e062f7890 */ /* 0x000fe4000fffe0ff */
[----:B------:R-:W-:Y:S01]  /*1a20*/  USHF.R.S32.HI UR4, URZ, 0x1f, UR5 ;  /* 0x0000001fff047899 */ /* 0x000fe20008011405 */
[----:B------:R-:W1:Y:S03]  /*1a30*/  LDCU UR38, c[0x0][0x374] ;  /* 0x00006e80ff2677ac */ /* 0x000e660008000800 */
[----:B------:R-:W-:Y:S02]  /*1a40*/  ULEA.HI UR4, UR4, UR5, URZ, 0x6 ;  /* 0x0000000504047291 */ /* 0x000fe4000f8f30ff */
[----:B------:R-:W-:-:S02]  /*1a50*/  USEL UR25, UR34, 0x2, UP1 ;  /* 0x0000000222197887 */ /* 0x000fc40008800000 */
[----:B------:R-:W-:Y:S02]  /*1a60*/  USHF.R.S32.HI UR42, URZ, 0x6, UR4 ;  /* 0x00000006ff2a7899 */ /* 0x000fe40008011404 */
[----:B------:R-:W-:Y:S02]  /*1a70*/  UIADD3 UR4, UPT, UPT, UR6, -0x1, URZ ;  /* 0xffffffff06047890 */ /* 0x000fe4000fffe0ff */
[----:B------:R-:W-:Y:S02]  /*1a80*/  UISETP.LT.U32.AND UP0, UPT, UR42, 0x1b, UPT ;  /* 0x0000001b2a00788c */ /* 0x000fe4000bf01070 */
[----:B------:R-:W-:Y:S02]  /*1a90*/  UISETP.GE.U32.AND UP2, UPT, UR4, -0x7f, UPT ;  /* 0xffffff810400788c */ /* 0x000fe4000bf46070 */
[----:B------:R-:W-:Y:S01]  /*1aa0*/  USEL UR41, UR42, 0x1b, UP0 ;  /* 0x0000001b2a297887 */ /* 0x000fe20008000000 */
[----:B------:R-:W-:-:S03]  /*1ab0*/  UMOV UR5, URZ ;  /* 0x000000ff00057c82 */ /* 0x000fc60008000000 */
[----:B------:R-:W-:Y:S02]  /*1ac0*/  UIADD3 UR24, UPT, UPT, UR41, -0x1, URZ ;  /* 0xffffffff29187890 */ /* 0x000fe4000fffe0ff */
[----:B------:R-:W-:-:S03]  /*1ad0*/  UIADD3 UR43, UPT, UPT, UR42, -UR41, URZ ;  /* 0x800000292a2b7290 */ /* 0x000fc6000fffe0ff */
[----:B------:R-:W-:-:S04]  /*1ae0*/  @UP2 UIADD3 UR24, UPT, UPT, UR41, URZ, URZ ;  /* 0x000000ff29182290 */ /* 0x000fc8000fffe0ff */
[----:B-123--:R-:W-:-:S12]  /*1af0*/  UIADD3 UR24, UPT, UPT, UR24, 0x1, URZ ;  /* 0x0000000118187890 */ /* 0x00efd8000fffe0ff */
.L_x_43:
[----:B------:R-:W-:Y:S01]  /*1b00*/  UISETP.NE.AND UP0, UPT, UR48, URZ, UPT ;  /* 0x000000ff3000728c */ /* 0x000fe2000bf05270 */
[----:B------:R-:W1:Y:S08]  /*1b10*/  S2UR UR48, SR_CgaCtaId ;  /* 0x00000000003079c3 */ /* 0x000e700000008800 */
[----:B------:R-:W-:Y:S05]  /*1b20*/  BRA.U UP0, `(.L_x_24) ;  /* 0x0000000100347547 */ /* 0x000fea000b800000 */
[----:B------:R-:W2:Y:S01]  /*1b30*/  S2R R0, SR_CgaCtaId ;  /* 0x0000000000007919 */ /* 0x000ea20000008800 */
[----:B------:R-:W-:-:S04]  /*1b40*/  MOV R2, 0x400 ;  /* 0x0000040000027802 */ /* 0x000fc80000000f00 */
[----:B--2---:R-:W-:Y:S02]  /*1b50*/  LEA R0, R0, R2, 0x18 ;  /* 0x0000000200007211 */ /* 0x004fe400078ec0ff */
[----:B------:R-:W-:-:S03]  /*1b60*/  SHF.L.U32 R2, R8, 0x1f, RZ ;  /* 0x0000001f08027819 */ /* 0x000fc600000006ff */
[----:B------:R-:W-:-:S04]  /*1b70*/  IMAD R0, R9, 0x8, R0 ;  /* 0x0000000809007824 */ /* 0x000fc800078e0200 */
[----:B------:R-:W2:Y:S02]  /*1b80*/  SYNCS.PHASECHK.TRANS64.TRYWAIT P0, [R0+URZ+0x240], R2 ;  /* 0x00024002000075a7 */ /* 0x000ea400080011ff */
[----:B--2---:R-:W-:Y:S05]  /*1b90*/  @!P0 BRA `(.L_x_25) ;  /* 0x0000005800ec8947 */ /* 0x004fea0003800000 */
.L_x_126:
[----:B------:R-:W-:Y:S01]  /*1ba0*/  VIADD R9, R9, 0x1 ;  /* 0x0000000109097836 */ /* 0x000fe20000000000 */
[----:B------:R2:W-:Y:S04]  /*1bb0*/  SYNCS.ARRIVE.TRANS64.A1T0 RZ, [R0+URZ+0x230], RZ ;  /* 0x000230ff00ff79a7 */ /* 0x0005e800081000ff */
[----:B------:R-:W-:-:S04]  /*1bc0*/  ISETP.NE.AND P0, PT, R9, 0x2, PT ;  /* 0x000000020900780c */ /* 0x000fc80003f05270 */
[----:B------:R-:W-:Y:S02]  /*1bd0*/  SEL R9, R9, RZ, P0 ;  /* 0x000000ff09097207 */ /* 0x000fe40000000000 */
[----:B--2---:R-:W-:-:S04]  /*1be0*/  SEL R0, RZ, 0x1, P0 ;  /* 0x00000001ff007807 */ /* 0x004fc80000000000 */
[----:B------:R-:W-:-:S07]  /*1bf0*/  LOP3.LUT R8, R8, R0, RZ, 0x3c, !PT ;  /* 0x0000000008087212 */ /* 0x000fce00078e3cff */
.L_x_24:
[----:B------:R-:W-:Y:S01]  /*1c00*/  UMOV UR6, 0x400 ;  /* 0x0000040000067882 */ /* 0x000fe20000000000 */
[----:B------:R-:W-:Y:S01]  /*1c10*/  SHF.L.U32 R0, R12, 0x1f, RZ ;  /* 0x0000001f0c007819 */ /* 0x000fe200000006ff */
[----:B-1----:R-:W-:Y:S02]  /*1c20*/  ULEA UR6, UR48, UR6, 0x18 ;  /* 0x0000000630067291 */ /* 0x002fe4000f8ec0ff */
[----:B------:R-:W-:Y:S02]  /*1c30*/  UISETP.GE.U32.AND UP0, UPT, UR47, 0x7f, UPT ;  /* 0x0000007f2f00788c */ /* 0x000fe4000bf06070 */
[----:B------:R-:W-:Y:S02]  /*1c40*/  ULEA UR4, UR5, UR6, 0x3 ;  /* 0x0000000605047291 */ /* 0x000fe4000f8e18ff */
[----:B------:R-:W-:Y:S02]  /*1c50*/  USHF.L.U32 UR11, UR45, 0x6, URZ ;  /* 0x000000062d0b7899 */ /* 0x000fe400080006ff */
[----:B------:R-:W-:Y:S01]  /*1c60*/  ULEA UR35, UR46, UR44, 0x6 ;  /* 0x0000002c2e237291 */ /* 0x000fe2000f8e30ff */
[----:B------:R-:W-:-:S04]  /*1c70*/  UMOV UR13, URZ ;  /* 0x000000ff000d7c82 */ /* 0x000fc80008000000 */
[----:B------:R1:W2:Y:S01]  /*1c80*/  SYNCS.PHASECHK.TRANS64.TRYWAIT P0, [UR4+0xd8], R0 ;  /* 0x0000d800ff0075a7 */ /* 0x0002a20008001104 */
[----:B------:R-:W-:Y:S06]  /*1c90*/  BRA.U !UP0, `(.L_x_26) ;  /* 0x0000000108bc7547 */ /* 0x000fec000b800000 */
[----:B------:R-:W-:Y:S01]  /*1ca0*/  UMOV UR7, URZ ;  /* 0x000000ff00077c82 */ /* 0x000fe20008000000 */
[----:B------:R-:W-:-:S05]  /*1cb0*/  UMOV UR4, UR5 ;  /* 0x0000000500047c82 */ /* 0x000fca0008000000 */
.L_x_32:
[----:B------:R-:W-:Y:S01]  /*1cc0*/  ULEA UR33, UR4, UR6, 0x3 ;  /* 0x0000000604217291 */ /* 0x000fe2000f8e18ff */
[----:B--2---:R-:W-:Y:S01]  /*1cd0*/  @!P3 MOV R2, 0x2000 ;  /* 0x000020000002b802 */ /* 0x004fe20000000f00 */
[----:B--2-4-:R-:W-:Y:S10]  /*1ce0*/  @P0 BRA `(.L_x_27) ;  /* 0x00000000000c0947 */ /* 0x014ff40003800000 */
[----:B------:R-:W-:-:S04]  /*1cf0*/  SHF.L.U32 R3, R12, 0x1f, RZ ;  /* 0x0000001f0c037819 */ /* 0x000fc800000006ff */
[----:B------:R-:W2:Y:S02]  /*1d00*/  SYNCS.PHASECHK.TRANS64.TRYWAIT P0, [UR33+0xd8], R3 ;  /* 0x0000d803ff0075a7 */ /* 0x000ea40008001121 */
[----:B--2---:R-:W-:Y:S05]  /*1d10*/  @!P0 BRA `(.L_x_28) ;  /* 0x0000005800a08947 */ /* 0x004fea0003800000 */
.L_x_27:
[----:B------:R2:W-:Y:S01]  /*1d20*/  @!P3 SYNCS.ARRIVE.TRANS64 RZ, [UR33], R2 ;  /* 0x00000002ffffb9a7 */ /* 0x0005e20008000021 */
[----:B------:R-:W-:-:S04]  /*1d30*/  ULOP3.LUT UR5, UR25, 0x2, URZ, 0xfc, !UPT ;  /* 0x0000000219057892 */ /* 0x000fc8000f8efcff */
[----:B------:R-:W-:-:S09]  /*1d40*/  UISETP.NE.AND UP0, UPT, UR5, 0x2, UPT ;  /* 0x000000020500788c */ /* 0x000fd2000bf05270 */
[----:B------:R-:W-:Y:S05]  /*1d50*/  BRA.U UP0, `(.L_x_29) ;  /* 0x0000000100047547 */ /* 0x000fea000b800000 */
[----:B------:R-:W-:Y:S05]  /*1d60*/  BPT.TRAP 0x1 ;  /* 0x000000040000795c */ /* 0x000fea0000300000 */
.L_x_29:
[----:B------:R-:W-:Y:S04]  /*1d70*/  BSSY.RECONVERGENT B0, `(.L_x_30) ;  /* 0x0000003000007945 */ /* 0x000fe80003800200 */
[----:B------:R-:W-:Y:S05]  /*1d80*/  @P2 BRA `(.L_x_31) ;  /* 0x0000000000042947 */ /* 0x000fea0003800000 */
[----:B------:R-:W-:Y:S05]  /*1d90*/  BPT.TRAP 0x1 ;  /* 0x000000040000795c */ /* 0x000fea0000300000 */
.L_x_31:
[----:B------:R-:W-:Y:S05]  /*1da0*/  BSYNC.RECONVERGENT B0 ;  /* 0x0000000000007941 */ /* 0x000fea0003800200 */
.L_x_30:
[----:B------:R-:W-:Y:S02]  /*1db0*/  UIADD3 UR5, UPT, UPT, UR4, 0x1, URZ ;  /* 0x0000000104057890 */ /* 0x000fe4000fffe0ff */
[----:B------:R-:W-:Y:S02]  /*1dc0*/  UIADD3 UR16, UP1, UPT, UR28, 0x80, URZ ;  /* 0x000000801c107890 */ /* 0x000fe4000ff3e0ff */
[----:B------:R-:W-:Y:S02]  /*1dd0*/  UISETP.NE.AND UP0, UPT, UR5, 0x1b, UPT ;  /* 0x0000001b0500788c */ /* 0x000fe4000bf05270 */
[----:B------:R-:W-:Y:S02]  /*1de0*/  USHF.L.U32 UR34, UR7, 0x6, URZ ;  /* 0x0000000607227899 */ /* 0x000fe400080006ff */
[----:B------:R-:W-:Y:S02]  /*1df0*/  USEL UR9, URZ, 0x1, UP0 ;  /* 0x00000001ff097887 */ /* 0x000fe40008000000 */
[----:B------:R-:W-:-:S02]  /*1e00*/  USEL UR5, UR5, URZ, UP0 ;  /* 0x000000ff05057287 */ /* 0x000fc40008000000 */
[----:B------:R-:W-:Y:S02]  /*1e10*/  UIADD3 UR14, UP0, UPT, UR28, 0x180, URZ ;  /* 0x000001801c0e7890 */ /* 0x000fe4000ff1e0ff */
[----:B------:R-:W-:Y:S01]  /*1e20*/  ULEA UR8, UR5, UR6, 0x3 ;  /* 0x0000000605087291 */ /* 0x000fe2000f8e18ff */
[----:B------:R-:W-:Y:S01]  /*1e30*/  LOP3.LUT R12, R12, UR9, RZ, 0x3c, !PT ;  /* 0x000000090c0c7c12 */ /* 0x000fe2000f8e3cff */
[----:B------:R-:W-:Y:S02]  /*1e40*/  UIADD3.X UR17, UPT, UPT, URZ, UR29, URZ, UP1, !UPT ;  /* 0x0000001dff117290 */ /* 0x000fe40008ffe4ff */
[----:B------:R-:W-:Y:S01]  /*1e50*/  UIADD3.X UR15, UPT, UPT, URZ, UR29, URZ, UP0, !UPT ;  /* 0x0000001dff0f7290 */ /* 0x000fe200087fe4ff */
[----:B-1----:R-:W-:Y:S01]  /*1e60*/  SHF.L.U32 R0, R12, 0x1f, RZ ;  /* 0x0000001f0c007819 */ /* 0x002fe200000006ff */
[----:B------:R-:W-:Y:S01]  /*1e70*/  UMOV UR18, 0x0 ;  /* 0x0000000000127882 */ /* 0x000fe20000000000 */
[----:B------:R-:W-:Y:S01]  /*1e80*/  UMOV UR19, 0x10000000 ;  /* 0x1000000000137882 */ /* 0x000fe20000000000 */
[----:B------:R-:W-:Y:S01]  /*1e90*/  UMOV UR12, UR36 ;  /* 0x00000024000c7c82 */ /* 0x000fe20008000000 */
[----:B------:R3:W4:Y:S01]  /*1ea0*/  SYNCS.PHASECHK.TRANS64.TRYWAIT P0, [UR8+0xd8], R0 ;  /* 0x0000d800ff0075a7 */ /* 0x0007220008001108 */
[----:B------:R-:W-:Y:S01]  /*1eb0*/  USHF.L.U32 UR8, UR4, 0xc, URZ ;  /* 0x0000000c04087899 */ /* 0x000fe200080006ff */
[----:B------:R-:W-:-:S02]  /*1ec0*/  UMOV UR9, UR33 ;  /* 0x0000002100097c82 */ /* 0x000fc40008000000 */
[----:B------:R-:W-:Y:S01]  /*1ed0*/  UMOV UR4, 0xf0000 ;  /* 0x000f000000047882 */ /* 0x000fe20000000000 */
[----:B------:R-:W-:Y:S02]  /*1ee0*/  ULOP3.LUT UR32, UR8, UR21, URZ, 0xfc, !UPT ;  /* 0x0000001508207292 */ /* 0x000fe4000f8efcff */
[----:B------:R-:W-:Y:S02]  /*1ef0*/  UIADD3 UR8, UPT, UPT, UR6, 0x1d600, UR8 ;  /* 0x0001d60006087890 */ /* 0x000fe4000fffe008 */
[----:B------:R-:W-:Y:S01]  /*1f00*/  UIADD3 UR32, UPT, UPT, UR6, 0x2600, UR32 ;  /* 0x0000260006207890 */ /* 0x000fe2000fffe020 */
[----:B------:R-:W-:Y:S01]  /*1f10*/  UMOV UR10, UR34 ;  /* 0x00000022000a7c82 */ /* 0x000fe20008000000 */
[----:B------:R-:W-:Y:S01]  /*1f20*/  UIADD3 UR7, UPT, UPT, UR7, 0x1, URZ ;  /* 0x0000000107077890 */ /* 0x000fe2000fffe0ff */
[----:B------:R-:W-:-:S03]  /*1f30*/  UMOV UR13, UR24 ;  /* 0x00000018000d7c82 */ /* 0x000fc60008000000 */
[----:B------:R-:W-:-:S03]  /*1f40*/  UISETP.NE.AND UP0, UPT, UR7, UR24, UPT ;  /* 0x000000180700728c */ /* 0x000fc6000bf05270 */
[----:B------:R1:W-:Y:S01]  /*1f50*/  UTMALDG.3D.MULTICAST [UR32], [UR16], UR4, desc[UR18] ;  /* 0x00001220100073b4 */ /* 0x0003e20008011804 */
[----:B------:R3:W-:Y:S01]  /*1f60*/  UTMALDG.3D [UR8], [UR14], desc[UR18] ;  /* 0x000012080e0075b4 */ /* 0x0007e20008011000 */
[----:B-1----:R-:W-:-:S04]  /*1f70*/  UMOV UR4, UR5 ;  /* 0x0000000500047c82 */ /* 0x002fc80008000000 */
[----:B---3--:R-:W-:Y:S05]  /*1f80*/  BRA.U UP0, `(.L_x_32) ;  /* 0xfffffffd004c7547 */ /* 0x008fea000b83ffff */
.L_x_26:
[----:B------:R-:W-:Y:S01]  /*1f90*/  ULEA UR4, UR5, UR6, 0x3 ;  /* 0x0000000605047291 */ /* 0x000fe2000f8e18ff */
[----:B-1----:R-:W-:Y:S01]  /*1fa0*/  SHF.L.U32 R0, R12, 0x1f, RZ ;  /* 0x0000001f0c007819 */ /* 0x002fe200000006ff */
[----:B------:R-:W-:Y:S01]  /*1fb0*/  @!P1 SYNCS.ARRIVE.TRANS64.A1T0 RZ, [UR6+0x1c8], RZ ;  /* 0x0001c8ffffff99a7 */ /* 0x000fe20008100006 */
[----:B------:R-:W-:-:S06]  /*1fc0*/  UISETP.GT.AND UP0, UPT, UR42, UR41, UPT ;  /* 0x000000292a00728c */ /* 0x000fcc000bf04270 */
[----:B--2-4-:R1:W2:Y:S03]  /*1fd0*/  SYNCS.PHASECHK.TRANS64.TRYWAIT P0, [UR4+0xd8], R0 ;  /* 0x0000d800ff0075a7 */ /* 0x0142a60008001104 */
[----:B------:R-:W-:Y:S05]  /*1fe0*/  BRA.U !UP0, `(.L_x_33) ;  /* 0x0000000108c07547 */ /* 0x000fea000b800000 */
[----:B------:R-:W-:Y:S01]  /*1ff0*/  UIADD3 UR26, UPT, UPT, UR43, UR13, URZ ;  /* 0x0000000d2b1a7290 */ /* 0x000fe2000fffe0ff */
[----:B------:R-:W-:-:S11]  /*2000*/  UMOV UR4, UR5 ;  /* 0x0000000500047c82 */ /* 0x000fd60008000000 */
.L_x_39:
[----:B------:R-:W-:Y:S01]  /*2010*/  ULEA UR17, UR4, UR6, 0x3 ;  /* 0x0000000604117291 */ /* 0x000fe2000f8e18ff */
[----:B--2---:R-:W-:Y:S01]  /*2020*/  @!P3 MOV R2, 0x2000 ;  /* 0x000020000002b802 */ /* 0x004fe20000000f00 */
[----:B--2-4-:R-:W-:Y:S10]  /*2030*/  @P0 BRA `(.L_x_34) ;  /* 0x00000000000c0947 */ /* 0x014ff40003800000 */
[----:B------:R-:W-:-:S04]  /*2040*/  SHF.L.U32 R3, R12, 0x1f, RZ ;  /* 0x0000001f0c037819 */ /* 0x000fc800000006ff */
[----:B------:R-:W2:Y:S02]  /*2050*/  SYNCS.PHASECHK.TRANS64.TRYWAIT P0, [UR17+0xd8], R3 ;  /* 0x0000d803ff0075a7 */ /* 0x000ea40008001111 */
[----:B--2---:R-:W-:Y:S05]  /*2060*/  @!P0 BRA `(.L_x_35) ;  /* 0x0000005400e48947 */ /* 0x004fea0003800000 */
.L_x_34:
[----:B------:R2:W-:Y:S01]  /*2070*/  @!P3 SYNCS.ARRIVE.TRANS64 RZ, [UR17], R2 ;  /* 0x00000002ffffb9a7 */ /* 0x0005e20008000011 */
[----:B------:R-:W-:-:S04]  /*2080*/  ULOP3.LUT UR5, UR25, 0x2, URZ, 0xfc, !UPT ;  /* 0x0000000219057892 */ /* 0x000fc8000f8efcff */
[----:B------:R-:W-:-:S09]  /*2090*/  UISETP.NE.AND UP0, UPT, UR5, 0x2, UPT ;  /* 0x000000020500788c */ /* 0x000fd2000bf05270 */
[----:B------:R-:W-:Y:S05]  /*20a0*/  BRA.U UP0, `(.L_x_36) ;  /* 0x0000000100047547 */ /* 0x000fea000b800000 */
[----:B------:R-:W-:Y:S05]  /*20b0*/  BPT.TRAP 0x1 ;  /* 0x000000040000795c */ /* 0x000fea0000300000 */
.L_x_36:
[----:B------:R-:W-:Y:S04]  /*20c0*/  BSSY.RECONVERGENT B0, `(.L_x_37) ;  /* 0x0000003000007945 */ /* 0x000fe80003800200 */
[----:B------:R-:W-:Y:S05]  /*20d0*/  @P2 BRA `(.L_x_38) ;  /* 0x0000000000042947 */ /* 0x000fea0003800000 */
[----:B------:R-:W-:Y:S05]  /*20e0*/  BPT.TRAP 0x1 ;  /* 0x000000040000795c */ /* 0x000fea0000300000 */
.L_x_38:
[----:B------:R-:W-:Y:S05]  /*20f0*/  BSYNC.RECONVERGENT B0 ;  /* 0x0000000000007941 */ /* 0x000fea0003800200 */
.L_x_37:
[----:B------:R-:W-:Y:S02]  /*2100*/  UIADD3 UR5, UPT, UPT, UR4, 0x1, URZ ;  /* 0x0000000104057890 */ /* 0x000fe4000fffe0ff */
[----:B------:R-:W-:Y:S02]  /*2110*/  UIADD3 UR14, UP1, UPT, UR28, 0x80, URZ ;  /* 0x000000801c0e7890 */ /* 0x000fe4000ff3e0ff */
[----:B------:R-:W-:Y:S02]  /*2120*/  UISETP.NE.AND UP0, UPT, UR5, 0x1b, UPT ;  /* 0x0000001b0500788c */ /* 0x000fe4000bf05270 */
[----:B------:R-:W-:Y:S02]  /*2130*/  USHF.L.U32 UR18, UR13, 0x6, URZ ;  /* 0x000000060d127899 */ /* 0x000fe400080006ff */
[----:B------:R-:W-:Y:S02]  /*2140*/  USEL UR8, URZ, 0x1, UP0 ;  /* 0x00000001ff087887 */ /* 0x000fe40008000000 */
[----:B------:R-:W-:-:S02]  /*2150*/  USEL UR5, UR5, URZ, UP0 ;  /* 0x000000ff05057287 */ /* 0x000fc40008000000 */
[----:B------:R-:W-:Y:S02]  /*2160*/  UIADD3 UR22, UP0, UPT, UR28, 0x180, URZ ;  /* 0x000001801c167890 */ /* 0x000fe4000ff1e0ff */
[----:B------:R-:W-:Y:S01]  /*2170*/  LOP3.LUT R12, R12, UR8, RZ, 0x3c, !PT ;  /* 0x000000080c0c7c12 */ /* 0x000fe2000f8e3cff */
[----:B------:R-:W-:Y:S02]  /*2180*/  USHF.L.U32 UR8, UR4, 0xc, URZ ;  /* 0x0000000c04087899 */ /* 0x000fe400080006ff */
[----:B------:R-:W-:Y:S01]  /*2190*/  ULEA UR7, UR5, UR6, 0x3 ;  /* 0x0000000605077291 */ /* 0x000fe2000f8e18ff */
[----:B-1----:R-:W-:Y:S01]  /*21a0*/  SHF.L.U32 R0, R12, 0x1f, RZ ;  /* 0x0000001f0c007819 */ /* 0x002fe200000006ff */
[----:B------:R-:W-:Y:S02]  /*21b0*/  ULOP3.LUT UR16, UR8, UR21, URZ, 0xfc, !UPT ;  /* 0x0000001508107292 */ /* 0x000fe4000f8efcff */
[----:B------:R-:W-:Y:S02]  /*21c0*/  UIADD3.X UR15, UPT, UPT, URZ, UR29, URZ, UP1, !UPT ;  /* 0x0000001dff0f7290 */ /* 0x000fe40008ffe4ff */
[----:B------:R-:W-:-:S02]  /*21d0*/  UIADD3 UR16, UPT, UPT, UR6, 0x2600, UR16 ;  /* 0x0000260006107890 */ /* 0x000fc4000fffe010 */
[----:B------:R-:W-:Y:S01]  /*21e0*/  UIADD3 UR8, UPT, UPT, UR6, 0x1d600, UR8 ;  /* 0x0001d60006087890 */ /* 0x000fe2000fffe008 */
[----:B------:R3:W4:Y:S01]  /*21f0*/  SYNCS.PHASECHK.TRANS64.TRYWAIT P0, [UR7+0xd8], R0 ;  /* 0x0000d800ff0075a7 */ /* 0x0007220008001107 */
[----:B------:R-:W-:Y:S01]  /*2200*/  UIADD3.X UR23, UPT, UPT, URZ, UR29, URZ, UP0, !UPT ;  /* 0x0000001dff177290 */ /* 0x000fe200087fe4ff */
[----:B------:R-:W-:Y:S01]  /*2210*/  UMOV UR4, 0xf0000 ;  /* 0x000f000000047882 */ /* 0x000fe20000000000 */
[----:B------:R-:W-:Y:S01]  /*2220*/  UMOV UR30, 0x0 ;  /* 0x00000000001e7882 */ /* 0x000fe20000000000 */
[----:B------:R-:W-:Y:S01]  /*2230*/  UMOV UR31, 0x10000000 ;  /* 0x10000000001f7882 */ /* 0x000fe20000000000 */
[----:B------:R-:W-:Y:S01]  /*2240*/  UMOV UR19, UR35 ;  /* 0x0000002300137c82 */ /* 0x000fe20008000000 */
[----:B------:R-:W-:Y:S01]  /*2250*/  UMOV UR20, UR36 ;  /* 0x0000002400147c82 */ /* 0x000fe20008000000 */
[----:B------:R-:W-:Y:S01]  /*2260*/  UMOV UR12, UR36 ;  /* 0x00000024000c7c82 */ /* 0x000fe20008000000 */
[----:B------:R-:W-:Y:S01]  /*2270*/  UMOV UR9, UR17 ;  /* 0x0000001100097c82 */ /* 0x000fe20008000000 */
[----:B------:R-:W-:Y:S01]  /*2280*/  UMOV UR10, UR18 ;  /* 0x00000012000a7c82 */ /* 0x000fe20008000000 */
[----:B------:R1:W-:Y:S01]  /*2290*/  UTMALDG.3D.MULTICAST [UR16], [UR14], UR4, desc[UR30] ;  /* 0x00001e100e0073b4 */ /* 0x0003e20008011804 */
[----:B------:R-:W-:-:S04]  /*22a0*/  UIADD3 UR13, UPT, UPT, UR13, 0x1, URZ ;  /* 0x000000010d0d7890 */ /* 0x000fc8000fffe0ff */
[----:B------:R-:W-:Y:S01]  /*22b0*/  UISETP.NE.AND UP0, UPT, UR13, UR26, UPT ;  /* 0x0000001a0d00728c */ /* 0x000fe2000bf05270 */
[----:B------:R3:W-:Y:S01]  /*22c0*/  UTMALDG.3D [UR8], [UR22], desc[UR30] ;  /* 0x00001e08160075b4 */ /* 0x0007e20008011000 */
[----:B-1----:R-:W-:-:S07]  /*22d0*/  UMOV UR4, UR5 ;  /* 0x0000000500047c82 */ /* 0x002fce0008000000 */
[----:B---3--:R-:W-:Y:S05]  /*22e0*/  BRA.U UP0, `(.L_x_39) ;  /* 0xfffffffd00487547 */ /* 0x008fea000b83ffff */
.L_x_33:
[C---:B------:R-:W-:Y:S01]  /*22f0*/  LEA R3, R11.reuse, UR6, 0x3 ;  /* 0x000000060b037c11 */ /* 0x040fe2000f8e18ff */
[----:B------:R-:W-:Y:S01]  /*2300*/  NOP ;  /* 0x0000000000007918 */ /* 0x000fe20000000000 */
[----:B-1----:R-:W-:Y:S02]  /*2310*/  SHF.L.U32 R0, R10, 0x1f, RZ ;  /* 0x0000001f0a007819 */ /* 0x002fe400000006ff */
[----:B------:R-:W-:Y:S02]  /*2320*/  LEA R4, R11, UR6, 0x4 ;  /* 0x000000060b047c11 */ /* 0x000fe4000f8e20ff */
[----:B--2-4-:R-:W1:Y:S02]  /*2330*/  SYNCS.PHASECHK.TRANS64.TRYWAIT P0, [R3+URZ+0x1d0], R0 ;  /* 0x0001d000030075a7 */ /* 0x014e6400080011ff */
[----:B-1----:R-:W-:Y:S05]  /*2340*/  @!P0 BRA `(.L_x_40) ;  /* 0x0000005400448947 */ /* 0x002fea0003800000 */
.L_x_129:
[----:B------:R-:W2:Y:S01]  /*2350*/  LDS.128 R4, [R4+0x260] ;  /* 0x0002600004047984 */ /* 0x000ea20000000c00 */
[----:B------:R-:W-:Y:S01]  /*2360*/  UISETP.GE.AND UP0, UPT, UR40, 0x1, UPT ;  /* 0x000000012800788c */ /* 0x000fe2000bf06270 */
[----:B------:R-:W-:Y:S01]  /*2370*/  @!PT LDS RZ, [RZ] ;  /* 0x00000000fffff984 */ /* 0x000fe20000000800 */
[----:B------:R-:W-:Y:S01]  /*2380*/  @!PT LDS RZ, [RZ] ;  /* 0x00000000fffff984 */ /* 0x000fe20000000800 */
[----:B------:R-:W-:Y:S01]  /*2390*/  @!PT LDS RZ, [RZ] ;  /* 0x00000000fffff984 */ /* 0x000fe20000000800 */
[----:B------:R-:W-:Y:S01]  /*23a0*/  @!PT LDS RZ, [RZ] ;  /* 0x00000000fffff984 */ /* 0x000fe20000000800 */
[----:B------:R3:W-:Y:S06]  /*23b0*/  MEMBAR.ALL.CTA ;  /* 0x0000000000007992 */ /* 0x0007ec0000008000 */
[----:B---3--:R-:W3:Y:S01]  /*23c0*/  FENCE.VIEW.ASYNC.S ;  /* 0x00000000000073c6 */ /* 0x008ee20000000000 */
[----:B--2---:R-:W-:-:S13]  /*23d0*/  LOP3.LUT P0, RZ, R6, 0x1, RZ, 0xc0, !PT ;  /* 0x0000000106ff7812 */ /* 0x004fda000780c0ff */
[----:B---3--:R-:W-:Y:S01]  /*23e0*/  VOTEU.ANY UP1, P0 ;  /* 0x0000000000ff7886 */ /* 0x008fe20000020100 */
[----:B------:R-:W-:-:S13]  /*23f0*/  PLOP3.LUT P0, PT, PT, PT, UP1, 0x80, 0x8 ;  /* 0x000000000008781c */ /* 0x000fda0003f0f018 */
[----:B-1----:R-:W-:Y:S02]  /*2400*/  @P0 LOP3.LUT R0, R5, 0xffff, RZ, 0xc0, !PT ;  /* 0x0000ffff05000812 */ /* 0x002fe400078ec0ff */
[----:B------:R-:W-:Y:S02]  /*2410*/  @P0 MOV R2, R4 ;  /* 0x0000000400020202 */ /* 0x000fe40000000f00 */
[----:B------:R-:W-:Y:S01]  /*2420*/  @P0 R2UR UR7, R0 ;  /* 0x00000000000702ca */ /* 0x000fe200000e0000 */
[----:B------:R-:W-:Y:S01]  /*2430*/  VIADD R0, R3, 0x1e0 ;  /* 0x000001e003007836 */ /* 0x000fe20000000000 */
[----:B------:R-:W-:Y:S02]  /*2440*/  @P0 SHF.R.U32.HI R4, RZ, 0x10, R5 ;  /* 0x00000010ff040819 */ /* 0x000fe40000011605 */
[----:B------:R-:W-:Y:S02]  /*2450*/  @P0 R2UR UR8, R2 ;  /* 0x00000000020802ca */ /* 0x000fe400000e0000 */
[----:B------:R-:W-:-:S02]  /*2460*/  PRMT R0, RZ, 0x654, R0 ;  /* 0x00000654ff007816 */ /* 0x000fc40000000000 */
[----:B------:R-:W-:Y:S02]  /*2470*/  @P0 R2UR UR4, R4 ;  /* 0x00000000040402ca */ /* 0x000fe400000e0000 */
[----:B------:R1:W-:Y:S03]  /*2480*/  SYNCS.ARRIVE.TRANS64.RED.A1T0 RZ, [R0+URZ], RZ ;  /* 0x000000ff00ff79a7 */ /* 0x0003e600081004ff */
[----:B------:R-:W-:-:S04]  /*2490*/  @UP1 UMOV UR27, UR7 ;  /* 0x00000007001b1c82 */ /* 0x000fc80008000000 */
[----:B------:R-:W-:-:S04]  /*24a0*/  @UP1 UMOV UR37, UR8 ;  /* 0x0000000800251c82 */ /* 0x000fc80008000000 */
[----:B------:R-:W-:Y:S01]  /*24b0*/  @UP1 UMOV UR36, UR4 ;  /* 0x0000000400241c82 */ /* 0x000fe20008000000 */
[----:B------:R-:W-:Y:S05]  /*24c0*/  BRA.U !UP0, `(.L_x_41) ;  /* 0x0000000108d47547 */ /* 0x000fea000b800000 */
[----:B------:R-:W2:Y:S01]  /*24d0*/  LDCU.128 UR12, c[0x0][0xb10] ;  /* 0x00016200ff0c77ac */ /* 0x000ea20008000c00 */
[----:B------:R-:W3:Y:S01]  /*24e0*/  LDCU UR26, c[0x0][0xb20] ;  /* 0x00016400ff1a77ac */ /* 0x000ee20008000800 */
[----:B------:R-:W4:Y:S01]  /*24f0*/  LDCU UR20, c[0x0][0xb0c] ;  /* 0x00016180ff1477ac */ /* 0x000f220008000800 */
[----:B------:R-:W1:Y:S01]  /*2500*/  LDCU.64 UR10, c[0x0][0xb28] ;  /* 0x00016500ff0a77ac */ /* 0x000e620008000a00 */
[----:B------:R-:W-:Y:S02]  /*2510*/  UISETP.NE.AND UP3, UPT, UR40, 0x1, UPT ;  /* 0x000000012800788c */ /* 0x000fe4000bf65270 */
[----:B--2---:R-:W-:Y:S02]  /*2520*/  UIMAD.WIDE.U32 UR16, UR38, UR15, URZ ;  /* 0x0000000f261072a5 */ /* 0x004fe4000f8e00ff */
[----:B------:R-:W-:Y:S02]  /*2530*/  UIMAD.WIDE.U32 UR8, UR39, UR12, URZ ;  /* 0x0000000c270872a5 */ /* 0x000fe4000f8e00ff */
[----:B------:R-:W-:-:S02]  /*2540*/  UISETP.NE.AND UP0, UPT, UR14, 0x1, UPT ;  /* 0x000000010e00788c */ /* 0x000fc4000bf05270 */
[----:B------:R-:W-:Y:S01]  /*2550*/  UIMAD.WIDE.U32 UR22, UR27, UR15, URZ ;  /* 0x0000000f1b1672a5 */ /* 0x000fe2000f8e00ff */
[----:B------:R-:W-:Y:S02]  /*2560*/  UMOV UR16, UR17 ;  /* 0x0000001100107c82 */ /* 0x000fe40008000000 */
[----:B------:R-:W-:Y:S01]  /*2570*/  UMOV UR8, UR9 ;  /* 0x0000000900087c82 */ /* 0x000fe20008000000 */
[----:B---3--:R-:W-:Y:S02]  /*2580*/  USHF.R.U32.HI UR16, URZ, UR26, UR16 ;  /* 0x0000001aff107299 */ /* 0x008fe40008011610 */
[----:B----4-:R-:W-:Y:S02]  /*2590*/  UISETP.NE.AND UP2, UPT, UR20, 0x1, UPT ;  /* 0x000000011400788c */ /* 0x010fe4000bf45270 */
[----:B------:R-:W-:Y:S02]  /*25a0*/  USHF.R.U32.HI UR8, URZ, UR13, UR8 ;  /* 0x0000000dff087299 */ /* 0x000fe40008011608 */
[----:B------:R-:W-:-:S02]  /*25b0*/  USEL UR7, UR38, UR16, !UP0 ;  /* 0x0000001026077287 */ /* 0x000fc4000c000000 */
[----:B------:R-:W-:Y:S02]  /*25c0*/  USEL UR8, UR39, UR8, !UP2 ;  /* 0x0000000827087287 */ /* 0x000fe4000d000000 */
[----:B-1----:R-:W-:Y:S01]  /*25d0*/  UIMAD.WIDE.U32 UR16, UR7, UR10, URZ ;  /* 0x0000000a071072a5 */ /* 0x002fe2000f8e00ff */
[----:B------:R-:W-:Y:S01]  /*25e0*/  UMOV UR4, UR23 ;  /* 0x0000001700047c82 */ /* 0x000fe20008000000 */
[----:B------:R-:W-:Y:S02]  /*25f0*/  UIMAD.WIDE.U32 UR18, UR37, UR12, URZ ;  /* 0x0000000c251272a5 */ /* 0x000fe4000f8e00ff */
[----:B------:R-:W-:-:S03]  /*2600*/  UIMAD.WIDE.U32 UR22, UR8, UR10, URZ ;  /* 0x0000000a081672a5 */ /* 0x000fc6000f8e00ff */
[----:B------:R-:W-:Y:S01]  /*2610*/  UMOV UR16, UR17 ;  /* 0x0000001100107c82 */ /* 0x000fe20008000000 */
[----:B------:R-:W-:Y:S02]  /*2620*/  USHF.R.U32.HI UR4, URZ, UR26, UR4 ;  /* 0x0000001aff047299 */ /* 0x000fe40008011604 */
[----:B------:R-:W-:Y:S01]  /*2630*/  @UP3 USHF.R.U32.HI UR7, URZ, UR11, UR16 ;  /* 0x0000000bff073299 */ /* 0x000fe20008011610 */
[----:B------:R-:W-:Y:S01]  /*2640*/  UMOV UR18, UR19 ;  /* 0x0000001300127c82 */ /* 0x000fe20008000000 */
[----:B------:R-:W-:Y:S01]  /*2650*/  UMOV UR22, UR23 ;  /* 0x0000001700167c82 */ /* 0x000fe20008000000 */
[----:B------:R-:W-:Y:S02]  /*2660*/  USHF.R.U32.HI UR13, URZ, UR13, UR18 ;  /* 0x0000000dff0d7299 */ /* 0x000fe40008011612 */
[----:B------:R-:W-:Y:S02]  /*2670*/  USEL UR4, UR27, UR4, !UP0 ;  /* 0x000000041b047287 */ /* 0x000fe4000c000000 */
[----:B------:R-:W-:-:S02]  /*2680*/  @UP3 USHF.R.U32.HI UR8, URZ, UR11, UR22 ;  /* 0x0000000bff083299 */ /* 0x000fc40008011616 */
[----:B------:R-:W-:Y:S02]  /*2690*/  UIMAD UR9, UR40, UR7, URZ ;  /* 0x00000007280972a4 */ /* 0x000fe4000f8e02ff */
[----:B------:R-:W-:Y:S02]  /*26a0*/  USEL UR7, UR37, UR13, !UP2 ;  /* 0x0000000d25077287 */ /* 0x000fe4000d000000 */
[----:B------:R-:W-:Y:S02]  /*26b0*/  UIMAD UR12, UR40, UR8, URZ ;  /* 0x00000008280c72a4 */ /* 0x000fe4000f8e02ff */
[----:B------:R-:W-:Y:S02]  /*26c0*/  UISETP.GE.AND UP0, UPT, UR4, UR9, UPT ;  /* 0x000000090400728c */ /* 0x000fe4000bf06270 */
[----:B------:R-:W-:Y:S02]  /*26d0*/  UIMAD.WIDE.U32 UR16, UR4, UR10, URZ ;  /* 0x0000000a041072a5 */ /* 0x000fe4000f8e00ff */
[----:B------:R-:W-:-:S02]  /*26e0*/  UISETP.GE.OR UP0, UPT, UR7, UR12, UP0 ;  /* 0x0000000c0700728c */ /* 0x000fc40008706670 */
        /* <DEDUP_REMOVED lines=19> */
.L_x_41:
[----:B------:R-:W2:Y:S02]  /*2820*/  LDCU UR4, c[0x0][0xb30] ;  /* 0x00016600ff0477ac */ /* 0x000ea40008000800 */
[----:B--2---:R-:W-:-:S09]  /*2830*/  UISETP.NE.AND UP0, UPT, UR4, 0x1, UPT ;  /* 0x000000010400788c */ /* 0x004fd2000bf05270 */
[----:B------:R-:W-:Y:S05]  /*2840*/  BRA.U UP0, `(.L_x_42) ;  /* 0x0000000100447547 */ /* 0x000fea000b800000 */
[----:B------:R-:W2:Y:S01]  /*2850*/  LDCU.128 UR12, c[0x0][0xb10] ;  /* 0x00016200ff0c77ac */ /* 0x000ea20008000c00 */
[----:B------:R-:W3:Y:S01]  /*2860*/  LDCU UR16, c[0x0][0xb0c] ;  /* 0x00016180ff1077ac */ /* 0x000ee20008000800 */
[----:B------:R-:W4:Y:S01]  /*2870*/  LDCU UR17, c[0x0][0xb20] ;  /* 0x00016400ff1177ac */ /* 0x000f220008000800 */
[----:B--2---:R-:W-:Y:S02]  /*2880*/  UIMAD.WIDE.U32 UR10, UR37, UR12, URZ ;  /* 0x0000000c250a72a5 */ /* 0x004fe4000f8e00ff */
[----:B------:R-:W-:Y:S02]  /*2890*/  UIMAD.WIDE.U32 UR8, UR27, UR15, URZ ;  /* 0x0000000f1b0872a5 */ /* 0x000fe4000f8e00ff */
[----:B---3--:R-:W-:Y:S02]  /*28a0*/  UISETP.NE.AND UP2, UPT, UR16, 0x1, UPT ;  /* 0x000000011000788c */ /* 0x008fe4000bf45270 */
[----:B------:R-:W-:Y:S01]  /*28b0*/  UISETP.NE.AND UP0, UPT, UR14, 0x1, UPT ;  /* 0x000000010e00788c */ /* 0x000fe2000bf05270 */
[----:B------:R-:W-:-:S02]  /*28c0*/  UMOV UR7, UR11 ;  /* 0x0000000b00077c82 */ /* 0x000fc40008000000 */
[----:B------:R-:W-:Y:S01]  /*28d0*/  UMOV UR4, UR9 ;  /* 0x0000000900047c82 */ /* 0x000fe20008000000 */
[----:B------:R-:W-:Y:S02]  /*28e0*/  USHF.R.U32.HI UR7, URZ, UR13, UR7 ;  /* 0x0000000dff077299 */ /* 0x000fe40008011607 */
[----:B----4-:R-:W-:Y:S02]  /*28f0*/  USHF.R.U32.HI UR4, URZ, UR17, UR4 ;  /* 0x00000011ff047299 */ /* 0x010fe40008011604 */
[----:B------:R-:W-:Y:S02]  /*2900*/  USEL UR7, UR37, UR7, !UP2 ;  /* 0x0000000725077287 */ /* 0x000fe4000d000000 */
[----:B------:R-:W-:-:S04]  /*2910*/  USEL UR4, UR27, UR4, !UP0 ;  /* 0x000000041b047287 */ /* 0x000fc8000c000000 */
[----:B------:R-:W-:Y:S02]  /*2920*/  UIADD3 UR8, UPT, UPT, UR7, -UR4, URZ ;  /* 0x8000000407087290 */ /* 0x000fe4000fffe0ff */
[----:B------:R-:W-:Y:S02]  /*2930*/  UIADD3 UR4, UPT, UPT, -UR7, UR4, URZ ;  /* 0x0000000407047290 */ /* 0x000fe4000fffe1ff */
[----:B------:R-:W-:Y:S02]  /*2940*/  UIMAD UR27, UR8, UR14, UR27 ;  /* 0x0000000e081b72a4 */ /* 0x000fe4000f8e021b */
[----:B------:R-:W-:-:S12]  /*2950*/  UIMAD UR37, UR4, UR16, UR37 ;  /* 0x00000010042572a4 */ /* 0x000fd8000f8e0225 */
.L_x_42:
[----:B------:R-:W-:Y:S01]  /*2960*/  VIADD R11, R11, 0x1 ;  /* 0x000000010b0b7836 */ /* 0x000fe20000000000 */
[----:B------:R-:W-:Y:S01]  /*2970*/  PLOP3.LUT P1, PT, PT, PT, PT, 0x80, 0x8 ;  /* 0x000000000008781c */ /* 0x000fe20003f2f070 */
[----:B------:R-:W-:Y:S02]  /*2980*/  UIADD3 UR46, UPT, UPT, UR37, UR60, URZ ;  /* 0x0000003c252e7290 */ /* 0x000fe4000fffe0ff */
[----:B------:R-:W-:Y:S01]  /*2990*/  UIADD3 UR45, UPT, UPT, UR27, UR57, URZ ;  /* 0x000000391b2d7290 */ /* 0x000fe2000fffe0ff */
[----:B------:R-:W-:-:S04]  /*29a0*/  ISETP.NE.AND P0, PT, R11, 0x2, PT ;  /* 0x000000020b00780c */ /* 0x000fc80003f05270 */
[----:B-1----:R-:W-:Y:S02]  /*29b0*/  SEL R0, RZ, 0x1, P0 ;  /* 0x00000001ff007807 */ /* 0x002fe40000000000 */
[----:B------:R-:W-:Y:S02]  /*29c0*/  SEL R11, R11, RZ, P0 ;  /* 0x000000ff0b0b7207 */ /* 0x000fe40000000000 */
[----:B------:R-:W-:Y:S01]  /*29d0*/  LOP3.LUT R10, R10, R0, RZ, 0x3c, !PT ;  /* 0x000000000a0a7212 */ /* 0x000fe200078e3cff */
[----:B------:R-:W-:Y:S06]  /*29e0*/  BRA.U UP1, `(.L_x_43) ;  /* 0xfffffff101447547 */ /* 0x000fec000b83ffff */
[----:B------:R-:W-:Y:S01]  /*29f0*/  UIADD3 UR7, UPT, UPT, UR6, 0xd8, URZ ;  /* 0x000000d806077890 */ /* 0x000fe2000fffe0ff */
[----:B------:R-:W-:-:S03]  /*2a00*/  SHF.L.U32 R2, R12, 0x1f, RZ ;  /* 0x0000001f0c027819 */ /* 0x000fc600000006ff */
[----:B------:R-:W-:-:S09]  /*2a10*/  ULEA UR4, UR5, UR7, 0x3 ;  /* 0x0000000705047291 */ /* 0x000fd2000f8e18ff */
[----:B------:R-:W1:Y:S02]  /*2a20*/  SYNCS.PHASECHK.TRANS64.TRYWAIT P0, [UR4], R2 ;  /* 0x00000002ff0075a7 */ /* 0x000e640008001104 */
[----:B-1----:R-:W-:Y:S05]  /*2a30*/  @!P0 BRA `(.L_x_44) ;  /* 0x0000004c009c8947 */ /* 0x002fea0003800000 */
.L_x_131:
[----:B------:R-:W-:-:S04]  /*2a40*/  UIADD3 UR4, UPT, UPT, UR5, 0x1, URZ ;  /* 0x0000000105047890 */ /* 0x000fc8000fffe0ff */
[----:B------:R-:W-:-:S04]  /*2a50*/  UISETP.NE.AND UP0, UPT, UR4, 0x1b, UPT ;  /* 0x0000001b0400788c */ /* 0x000fc8000bf05270 */
[----:B------:R-:W-:Y:S02]  /*2a60*/  USEL UR6, URZ, 0x1, UP0 ;  /* 0x00000001ff067887 */ /* 0x000fe40008000000 */
[----:B------:R-:W-:-:S04]  /*2a70*/  USEL UR4, UR4, URZ, UP0 ;  /* 0x000000ff04047287 */ /* 0x000fc80008000000 */
[----:B------:R-:W-:Y:S01]  /*2a80*/  ULEA UR5, UR4, UR7, 0x3 ;  /* 0x0000000704057291 */ /* 0x000fe2000f8e18ff */
[----:B-1----:R-:W-:-:S04]  /*2a90*/  LOP3.LUT R2, R12, UR6, RZ, 0x3c, !PT ;  /* 0x000000060c027c12 */ /* 0x002fc8000f8e3cff */
[----:B------:R-:W-:-:S04]  /*2aa0*/  SHF.L.U32 R3, R2, 0x1f, RZ ;  /* 0x0000001f02037819 */ /* 0x000fc800000006ff */
[----:B------:R-:W1:Y:S02]  /*2ab0*/  SYNCS.PHASECHK.TRANS64.TRYWAIT P0, [UR5], R3 ;  /* 0x00000003ff0075a7 */ /* 0x000e640008001105 */
[----:B-1----:R-:W-:Y:S05]  /*2ac0*/  @!P0 BRA `(.L_x_45) ;  /* 0x0000004c00908947 */ /* 0x002fea0003800000 */
.L_x_133:
[----:B------:R-:W-:-:S04]  /*2ad0*/  UIADD3 UR4, UPT, UPT, UR4, 0x1, URZ ;  /* 0x0000000104047890 */ /* 0x000fc8000fffe0ff */
[----:B------:R-:W-:-:S04]  /*2ae0*/  UISETP.NE.AND UP0, UPT, UR4, 0x1b, UPT ;  /* 0x0000001b0400788c */ /* 0x000fc8000bf05270 */
[----:B------:R-:W-:Y:S02]  /*2af0*/  USEL UR6, URZ, 0x1, UP0 ;  /* 0x00000001ff067887 */ /* 0x000fe40008000000 */
[----:B------:R-:W-:-:S04]  /*2b00*/  USEL UR4, UR4, URZ, UP0 ;  /* 0x000000ff04047287 */ /* 0x000fc80008000000 */
[----:B------:R-:W-:Y:S01]  /*2b10*/  ULEA UR5, UR4, UR7, 0x3 ;  /* 0x0000000704057291 */ /* 0x000fe2000f8e18ff */
[----:B------:R-:W-:-:S04]  /*2b20*/  LOP3.LUT R2, R2, UR6, RZ, 0x3c, !PT ;  /* 0x0000000602027c12 */ /* 0x000fc8000f8e3cff */
[----:B-1----:R-:W-:-:S04]  /*2b30*/  SHF.L.U32 R3, R2, 0x1f, RZ ;  /* 0x0000001f02037819 */ /* 0x002fc800000006ff */
[----:B------:R-:W1:Y:S02]  /*2b40*/  SYNCS.PHASECHK.TRANS64.TRYWAIT P0, [UR5], R3 ;  /* 0x00000003ff0075a7 */ /* 0x000e640008001105 */
[----:B-1----:R-:W-:Y:S05]  /*2b50*/  @!P0 BRA `(.L_x_46) ;  /* 0x0000004c00848947 */ /* 0x002fea0003800000 */
.L_x_135:
        /* <DEDUP_REMOVED lines=9> */
.L_x_137:
        /* <DEDUP_REMOVED lines=9> */
.L_x_139:
        /* <DEDUP_REMOVED lines=9> */
.L_x_141:
        /* <DEDUP_REMOVED lines=9> */
.L_x_143:
        /* <DEDUP_REMOVED lines=9> */
.L_x_145:
        /* <DEDUP_REMOVED lines=9> */
.L_x_147:
        /* <DEDUP_REMOVED lines=9> */
.L_x_149:
        /* <DEDUP_REMOVED lines=9> */
.L_x_151:
        /* <DEDUP_REMOVED lines=9> */
.L_x_153:
        /* <DEDUP_REMOVED lines=9> */
.L_x_155:
        /* <DEDUP_REMOVED lines=9> */
.L_x_157:
        /* <DEDUP_REMOVED lines=9> */
.L_x_159:
        /* <DEDUP_REMOVED lines=9> */
.L_x_161:
        /* <DEDUP_REMOVED lines=9> */
.L_x_163:
        /* <DEDUP_REMOVED lines=9> */
.L_x_165:
        /* <DEDUP_REMOVED lines=9> */
.L_x_167:
        /* <DEDUP_REMOVED lines=9> */
.L_x_169:
        /* <DEDUP_REMOVED lines=9> */
.L_x_171:
        /* <DEDUP_REMOVED lines=9> */
.L_x_173:
        /* <DEDUP_REMOVED lines=9> */
.L_x_175:
        /* <DEDUP_REMOVED lines=9> */
.L_x_177:
        /* <DEDUP_REMOVED lines=9> */
.L_x_179:
        /* <DEDUP_REMOVED lines=9> */
.L_x_181:
[----:B------:R-:W-:-:S04]  /*3850*/  UIADD3 UR4, UPT, UPT, UR4, 0x1, URZ ;  /* 0x0000000104047890 */ /* 0x000fc8000fffe0ff */
[----:B------:R-:W-:-:S04]  /*3860*/  UISETP.NE.AND UP0, UPT, UR4, 0x1b, UPT ;  /* 0x0000001b0400788c */ /* 0x000fc8000bf05270 */
[----:B------:R-:W-:Y:S02]  /*3870*/  USEL UR5, URZ, 0x1, UP0 ;  /* 0x00000001ff057887 */ /* 0x000fe40008000000 */
[----:B------:R-:W-:-:S04]  /*3880*/  USEL UR4, UR4, URZ, UP0 ;  /* 0x000000ff04047287 */ /* 0x000fc80008000000 */
[----:B------:R-:W-:Y:S01]  /*3890*/  ULEA UR4, UR4, UR7, 0x3 ;  /* 0x0000000704047291 */ /* 0x000fe2000f8e18ff */
[----:B------:R-:W-:-:S04]  /*38a0*/  LOP3.LUT R2, R2, UR5, RZ, 0x3c, !PT ;  /* 0x0000000502027c12 */ /* 0x000fc8000f8e3cff */
[----:B------:R-:W-:Y:S01]  /*38b0*/  SHF.L.U32 R2, R2, 0x1f, RZ ;  /* 0x0000001f02027819 */ /* 0x000fe200000006ff */
[----:B-1----:R-:W-:-:S07]  /*38c0*/  IMAD.U32 R0, RZ, RZ, UR4 ;  /* 0x00000004ff007e24 */ /* 0x002fce000f8e00ff */
.L_x_70:
[----:B-1----:R1:W2:Y:S02]  /*38d0*/  SYNCS.PHASECHK.TRANS64.TRYWAIT P0, [R0+URZ], R2 ;  /* 0x00000002000075a7 */ /* 0x0022a400080011ff */
[----:B--2---:R-:W-:Y:S05]  /*38e0*/  @!P0 NANOSLEEP.SYNCS 0x989680 ;  /* 0x009896800000895d */ /* 0x004fea0003900000 */
[----:B------:R-:W2:Y:S02]  /*38f0*/  @!P0 SYNCS.PHASECHK.TRANS64 P0, [R0+URZ], R2 ;  /* 0x00000002000085a7 */ /* 0x000ea400080010ff */
[----:B--2---:R-:W-:Y:S05]  /*3900*/  @P0 EXIT ;  /* 0x000000000000094d */ /* 0x004fea0003800000 */
[----:B------:R-:W-:Y:S05]  /*3910*/  BRA `(.L_x_70) ;  /* 0xfffffffc00ec7947 */ /* 0x000fea000383ffff */
.L_x_23:
[----:B------:R-:W-:-:S04]  /*3920*/  UISETP.NE.AND UP0, UPT, UR48, URZ, UPT ;  /* 0x000000ff3000728c */ /* 0x000fc8000bf05270 */
[----:B------:R-:W-:-:S09]  /*3930*/  UISETP.NE.OR UP0, UPT, UR22, 0x1, UP0 ;  /* 0x000000011600788c */ /* 0x000fd20008705670 */
[----:B------:R-:W-:Y:S05]  /*3940*/  BRA.U UP0, `(.L_x_71) ;  /* 0x0000000500487547 */ /* 0x000fea000b800000 */
[----:B------:R-:W-:Y:S01]  /*3950*/  ISETP.GE.U32.AND P2, PT, R0, 0x4, PT ;  /* 0x000000040000780c */ /* 0x000fe20003f46070 */
[----:B------:R-:W-:Y:S01]  /*3960*/  IMAD.MOV.U32 R12, RZ, RZ, 0x1 ;  /* 0x00000001ff0c7424 */ /* 0x000fe200078e00ff */
[----:B------:R-:W-:Y:S02]  /*3970*/  CS2R R10, SRZ ;  /* 0x00000000000a7805 */ /* 0x000fe4000001ff00 */
[----:B------:R-:W-:Y:S01]  /*3980*/  CS2R R8, SRZ ;  /* 0x0000000000087805 */ /* 0x000fe2000001ff00 */
[----:B------:R-:W-:Y:S01]  /*3990*/  UMOV UR6, 0x400 ;  /* 0x0000040000067882 */ /* 0x000fe20000000000 */
[----:B------:R-:W-:Y:S01]  /*39a0*/  UMOV UR5, URZ ;  /* 0x000000ff00057c82 */ /* 0x000fe20008000000 */
[----:B------:R-:W-:-:S12]  /*39b0*/  ULEA UR6, UR48, UR6, 0x18 ;  /* 0x0000000630067291 */ /* 0x000fd8000f8ec0ff */
.L_x_75:
[----:B------:R-:W-:Y:S02]  /*39c0*/  LEA R2, R8, UR6, 0x3 ;  /* 0x0000000608027c11 */ /* 0x000fe4000f8e18ff */
[----:B------:R-:W-:-:S03]  /*39d0*/  SHF.L.U32 R4, R9, 0x1f, RZ ;  /* 0x0000001f09047819 */ /* 0x000fc600000006ff */
[----:B------:R-:W-:Y:S01]  /*39e0*/  VIADD R5, R2, 0x240 ;  /* 0x0000024002057836 */ /* 0x000fe20000000000 */
[----:B------:R-:W1:Y:S02]  /*39f0*/  SYNCS.PHASECHK.TRANS64.TRYWAIT P0, [R2+URZ+0x230], R4 ;  /* 0x00023004020075a7 */ /* 0x000e6400080011ff */
[----:B-1----:R-:W-:Y:S05]  /*3a00*/  @!P0 BRA `(.L_x_72) ;  /* 0x0000004800188947 */ /* 0x002fea0003800000 */
.L_x_182:
[----:B------:R-:W-:Y:S01]  /*3a10*/  ULEA UR4, UR5, UR6, 0x3 ;  /* 0x0000000605047291 */ /* 0x000fe2000f8e18ff */
[----:B-1----:R-:W-:Y:S01]  /*3a20*/  PRMT R2, RZ, 0x654, R5 ;  /* 0x00000654ff027816 */ /* 0x002fe20000000005 */
[----:B------:R-:W-:Y:S01]  /*3a30*/  @!P2 IMAD.MOV.U32 R4, RZ, RZ, 0x10 ;  /* 0x00000010ff04a424 */ /* 0x000fe200078e00ff */
[----:B------:R-:W-:Y:S01]  /*3a40*/  SHF.L.U32 R5, R12, 0x1f, RZ ;  /* 0x0000001f0c057819 */ /* 0x000fe200000006ff */
[----:B------:R-:W-:Y:S01]  /*3a50*/  UIADD3 UR7, UPT, UPT, UR4, 0x1d0, URZ ;  /* 0x000001d004077890 */ /* 0x000fe2000fffe0ff */
[----:B------:R1:W-:Y:S05]  /*3a60*/  SYNCS.ARRIVE.TRANS64.RED.A1T0 RZ, [R2+URZ], RZ ;  /* 0x000000ff02ff79a7 */ /* 0x0003ea00081004ff */
[----:B------:R-:W-:Y:S01]  /*3a70*/  IMAD.U32 R6, RZ, RZ, UR7 ;  /* 0x00000007ff067e24 */ /* 0x000fe2000f8e00ff */
[----:B------:R-:W2:Y:S04]  /*3a80*/  SYNCS.PHASECHK.TRANS64.TRYWAIT P0, [UR4+0x1e0], R5 ;  /* 0x0001e005ff0075a7 */ /* 0x000ea80008001104 */
[----:B------:R-:W-:Y:S01]  /*3a90*/  PRMT R6, R0, 0x654, R6 ;  /* 0x0000065400067816 */ /* 0x000fe20000000006 */
[----:B-12---:R-:W-:Y:S06]  /*3aa0*/  @!P0 BRA `(.L_x_73) ;  /* 0x0000004800048947 */ /* 0x006fec0003800000 */
.L_x_184:
[----:B------:R-:W-:Y:S01]  /*3ab0*/  ULEA UR8, UR5, UR6, 0x4 ;  /* 0x0000000605087291 */ /* 0x000fe2000f8e20ff */
[----:B------:R-:W-:Y:S01]  /*3ac0*/  SEL R3, R6, R3, !P2 ;  /* 0x0000000306037207 */ /* 0x000fe20005000000 */
[----:B------:R-:W-:Y:S01]  /*3ad0*/  UIADD3 UR9, UPT, UPT, UR4, 0x1d0, URZ ;  /* 0x000001d004097890 */ /* 0x000fe2000fffe0ff */
[----:B-1----:R-:W-:Y:S01]  /*3ae0*/  LEA R2, R11, UR6, 0x3 ;  /* 0x000000060b027c11 */ /* 0x002fe2000f8e18ff */
[----:B------:R-:W-:Y:S01]  /*3af0*/  UIADD3 UR8, UPT, UPT, UR8, 0x260, URZ ;  /* 0x0000026008087890 */ /* 0x000fe2000fffe0ff */
[----:B------:R1:W-:Y:S01]  /*3b00*/  @!P2 SYNCS.ARRIVE.TRANS64.RED RZ, [R3+URZ], R4 ;  /* 0x0000000403ffa9a7 */ /* 0x0003e200080004ff */
[----:B------:R-:W-:Y:S01]  /*3b10*/  UIADD3 UR4, UPT, UPT, UR5, 0x1, URZ ;  /* 0x0000000105047890 */ /* 0x000fe2000fffe0ff */
[----:B------:R-:W-:-:S03]  /*3b20*/  VIADD R8, R8, 0x1 ;  /* 0x0000000108087836 */ /* 0x000fc60000000000 */
[----:B------:R-:W-:Y:S02]  /*3b30*/  UISETP.NE.AND UP0, UPT, UR4, 0x2, UPT ;  /* 0x000000020400788c */ /* 0x000fe4000bf05270 */
[----:B------:R-:W-:Y:S01]  /*3b40*/  ISETP.NE.AND P0, PT, R8, 0x2, PT ;  /* 0x000000020800780c */ /* 0x000fe20003f05270 */
[----:B------:R-:W-:Y:S06]  /*3b50*/  UGETNEXTWORKID.BROADCAST [UR8], [UR9] ;  /* 0x00000000080073ca */ /* 0x000fec0008000100 */
[----:B------:R-:W-:Y:S02]  /*3b60*/  USEL UR7, URZ, 0x1, UP0 ;  /* 0x00000001ff077887 */ /* 0x000fe40008000000 */
[----:B------:R-:W-:-:S04]  /*3b70*/  USEL UR5, UR4, URZ, UP0 ;  /* 0x000000ff04057287 */ /* 0x000fc80008000000 */
[----:B------:R-:W-:Y:S02]  /*3b80*/  LOP3.LUT R12, R12, UR7, RZ, 0x3c, !PT ;  /* 0x000000070c0c7c12 */ /* 0x000fe4000f8e3cff */
[----:B-1----:R-:W-:-:S04]  /*3b90*/  SHF.L.U32 R4, R10, 0x1f, RZ ;  /* 0x0000001f0a047819 */ /* 0x002fc800000006ff */
[----:B------:R-:W1:Y:S02]  /*3ba0*/  SYNCS.PHASECHK.TRANS64.TRYWAIT P1, [R2+URZ+0x1d0], R4 ;  /* 0x0001d004020075a7 */ /* 0x000e6400080211ff */
[----:B-1----:R-:W-:Y:S05]  /*3bb0*/  @!P1 BRA `(.L_x_74) ;  /* 0x0000004400d89947 */ /* 0x002fea0003800000 */
.L_x_185:
[C---:B-1----:R-:W-:Y:S01]  /*3bc0*/  LEA R4, R11.reuse, UR6, 0x4 ;  /* 0x000000060b047c11 */ /* 0x042fe2000f8e20ff */
[----:B------:R-:W-:Y:S01]  /*3bd0*/  VIADD R2, R2, 0x1e0 ;  /* 0x000001e002027836 */ /* 0x000fe20000000000 */
[----:B------:R-:W-:Y:S01]  /*3be0*/  SEL R8, R8, RZ, P0 ;  /* 0x000000ff08087207 */ /* 0x000fe20000000000 */
[----:B------:R-:W-:-:S03]  /*3bf0*/  VIADD R11, R11, 0x1 ;  /* 0x000000010b0b7836 */ /* 0x000fc60000000000 */
[----:B------:R-:W1:Y:S01]  /*3c00*/  LDS.128 R4, [R4+0x260] ;  /* 0x0002600004047984 */ /* 0x000e620000000c00 */
[----:B------:R-:W-:Y:S02]  /*3c10*/  PRMT R2, RZ, 0x654, R2 ;  /* 0x00000654ff027816 */ /* 0x000fe40000000002 */
[C---:B------:R-:W-:Y:S01]  /*3c20*/  ISETP.NE.AND P1, PT, R11.reuse, 0x2, PT ;  /* 0x000000020b00780c */ /* 0x040fe20003f25270 */
[----:B------:R-:W-:Y:S01]  /*3c30*/  @!PT LDS RZ, [RZ] ;  /* 0x00000000fffff984 */ /* 0x000fe20000000800 */
[----:B------:R-:W-:Y:S01]  /*3c40*/  @!PT LDS RZ, [RZ] ;  /* 0x00000000fffff984 */ /* 0x000fe20000000800 */
[----:B------:R-:W-:Y:S01]  /*3c50*/  @!PT LDS RZ, [RZ] ;  /* 0x00000000fffff984 */ /* 0x000fe20000000800 */
[----:B------:R-:W-:Y:S01]  /*3c60*/  @!PT LDS RZ, [RZ] ;  /* 0x00000000fffff984 */ /* 0x000fe20000000800 */
[----:B------:R2:W-:Y:S06]  /*3c70*/  MEMBAR.ALL.CTA ;  /* 0x0000000000007992 */ /* 0x0005ec0000008000 */
[----:B--2---:R-:W2:Y:S01]  /*3c80*/  FENCE.VIEW.ASYNC.S ;  /* 0x00000000000073c6 */ /* 0x004ea20000000000 */
[----:B------:R-:W-:Y:S01]  /*3c90*/  SEL R11, R11, RZ, P1 ;  /* 0x000000ff0b0b7207 */ /* 0x000fe20000800000 */
[----:B--2---:R2:W-:Y:S01]  /*3ca0*/  SYNCS.ARRIVE.TRANS64.RED.A1T0 RZ, [R2+URZ], RZ ;  /* 0x000000ff02ff79a7 */ /* 0x0045e200081004ff */
[----:B-1----:R-:W-:-:S02]  /*3cb0*/  LOP3.LUT P3, RZ, R6, 0x1, RZ, 0xc0, !PT ;  /* 0x0000000106ff7812 */ /* 0x002fc4000786c0ff */
[----:B------:R-:W-:-:S04]  /*3cc0*/  SEL R4, RZ, 0x1, P1 ;  /* 0x00000001ff047807 */ /* 0x000fc80000800000 */
[----:B------:R-:W-:Y:S02]  /*3cd0*/  LOP3.LUT R10, R10, R4, RZ, 0x3c, !PT ;  /* 0x000000040a0a7212 */ /* 0x000fe400078e3cff */
[----:B--2---:R-:W-:-:S04]  /*3ce0*/  SEL R2, RZ, 0x1, P0 ;  /* 0x00000001ff027807 */ /* 0x004fc80000000000 */
[----:B------:R-:W-:Y:S01]  /*3cf0*/  LOP3.LUT R9, R9, R2, RZ, 0x3c, !PT ;  /* 0x0000000209097212 */ /* 0x000fe200078e3cff */
[----:B------:R-:W-:Y:S06]  /*3d00*/  @P3 BRA `(.L_x_75) ;  /* 0xfffffffc002c3947 */ /* 0x000fec000383ffff */
[----:B------:R-:W-:Y:S01]  /*3d10*/  ULEA UR4, UR5, UR6, 0x3 ;  /* 0x0000000605047291 */ /* 0x000fe2000f8e18ff */
[----:B------:R-:W-:-:S08]  /*3d20*/  SHF.L.U32 R2, R12, 0x1f, RZ ;  /* 0x0000001f0c027819 */ /* 0x000fd000000006ff */
[----:B------:R-:W1:Y:S02]  /*3d30*/  SYNCS.PHASECHK.TRANS64 P0, [UR4+0x1e0], R2 ;  /* 0x0001e002ff0075a7 */ /* 0x000e640008001004 */
[----:B-1----:R-:W-:Y:S05]  /*3d40*/  @P0 BRA `(.L_x_76) ;  /* 0x0000000000080947 */ /* 0x002fea0003800000 */
[----:B------:R-:W1:Y:S02]  /*3d50*/  SYNCS.PHASECHK.TRANS64.TRYWAIT P0, [UR4+0x1e0], R2 ;  /* 0x0001e002ff0075a7 */ /* 0x000e640008001104 */
[----:B-1----:R-:W-:Y:S05]  /*3d60*/  @!P0 BRA `(.L_x_77) ;  /* 0x0000004400808947 */ /* 0x002fea0003800000 */
.L_x_76:
[----:B------:R-:W-:-:S04]  /*3d70*/  UIADD3 UR7, UPT, UPT, UR5, 0x1, URZ ;  /* 0x0000000105077890 */ /* 0x000fc8000fffe0ff */
[----:B------:R-:W-:-:S04]  /*3d80*/  UISETP.NE.AND UP0, UPT, UR7, 0x2, UPT ;  /* 0x000000020700788c */ /* 0x000fc8000bf05270 */
[----:B------:R-:W-:Y:S02]  /*3d90*/  USEL UR8, URZ, 0x1, UP0 ;  /* 0x00000001ff087887 */ /* 0x000fe40008000000 */
[----:B------:R-:W-:-:S04]  /*3da0*/  USEL UR7, UR7, URZ, UP0 ;  /* 0x000000ff07077287 */ /* 0x000fc80008000000 */
[----:B------:R-:W-:Y:S01]  /*3db0*/  ULEA UR7, UR7, UR6, 0x3 ;  /* 0x0000000607077291 */ /* 0x000fe2000f8e18ff */
[----:B-1----:R-:W-:-:S04]  /*3dc0*/  LOP3.LUT R2, R12, UR8, RZ, 0x3c, !PT ;  /* 0x000000080c027c12 */ /* 0x002fc8000f8e3cff */
[----:B------:R-:W-:-:S04]  /*3dd0*/  SHF.L.U32 R0, R2, 0x1f, RZ ;  /* 0x0000001f02007819 */ /* 0x000fc800000006ff */
[----:B------:R-:W1:Y:S02]  /*3de0*/  SYNCS.PHASECHK.TRANS64 P0, [UR7+0x1e0], R0 ;  /* 0x0001e000ff0075a7 */ /* 0x000e640008001007 */
[----:B-1----:R-:W-:Y:S05]  /*3df0*/  @P0 EXIT ;  /* 0x000000000000094d */ /* 0x002fea0003800000 */
[----:B------:R-:W-:Y:S02]  /*3e00*/  SHF.L.U32 R2, R2, 0x1f, RZ ;  /* 0x0000001f02027819 */ /* 0x000fe400000006ff */
[----:B------:R-:W-:-:S07]  /*3e10*/  MOV R0, UR7 ;  /* 0x0000000700007c02 */ /* 0x000fce0008000f00 */
.L_x_78:
[----:B-1----:R1:W2:Y:S02]  /*3e20*/  SYNCS.PHASECHK.TRANS64.TRYWAIT P0, [R0+URZ+0x1e0], R2 ;  /* 0x0001e002000075a7 */ /* 0x0022a400080011ff */
[----:B--2---:R-:W-:Y:S05]  /*3e30*/  @!P0 NANOSLEEP.SYNCS 0x989680 ;  /* 0x009896800000895d */ /* 0x004fea0003900000 */
[----:B------:R-:W2:Y:S02]  /*3e40*/  @!P0 SYNCS.PHASECHK.TRANS64 P0, [R0+URZ+0x1e0], R2 ;  /* 0x0001e002000085a7 */ /* 0x000ea400080010ff */
[----:B--2---:R-:W-:Y:S05]  /*3e50*/  @P0 EXIT ;  /* 0x000000000000094d */ /* 0x004fea0003800000 */
[----:B------:R-:W-:Y:S05]  /*3e60*/  BRA `(.L_x_78) ;  /* 0xfffffffc00ec7947 */ /* 0x000fea000383ffff */
.L_x_71:
[----:B------:R-:W-:Y:S05]  /*3e70*/  BRA.U UP4, `(.L_x_79) ;  /* 0x0000000d049c7547 */ /* 0x000fea000b800000 */
[----:B------:R-:W-:Y:S01]  /*3e80*/  UMOV UR4, 0x40 ;  /* 0x0000004000047882 */ /* 0x000fe20000000000 */
[----:B------:R-:W-:Y:S01]  /*3e90*/  NOP ;  /* 0x0000000000007918 */ /* 0x000fe20000000000 */
[----:B------:R-:W-:Y:S01]  /*3ea0*/  ULEA UR5, UR48, UR4, 0x18 ;  /* 0x0000000430057291 */ /* 0x000fe2000f8ec0ff */
[----:B------:R-:W-:Y:S02]  /*3eb0*/  UMOV UR6, 0x400 ;  /* 0x0000040000067882 */ /* 0x000fe40000000000 */
[----:B------:R-:W-:-:S06]  /*3ec0*/  ULEA UR6, UR48, UR6, 0x18 ;  /* 0x0000000630067291 */ /* 0x000fcc000f8ec0ff */
[----:B------:R-:W1:Y:S02]  /*3ed0*/  LDS.U8 R0, [UR5+0x1c] ;  /* 0x00001c05ff007984 */ /* 0x000e640008000000 */
[----:B-1----:R-:W-:-:S13]  /*3ee0*/  ISETP.NE.AND P0, PT, R0, RZ, PT ;  /* 0x000000ff0000720c */ /* 0x002fda0003f05270 */
[----:B------:R-:W-:Y:S05]  /*3ef0*/  @P0 BRA `(.L_x_80) ;  /* 0x0000000000580947 */ /* 0x000fea0003800000 */
[----:B------:R-:W-:-:S13]  /*3f00*/  ELECT P0, URZ, PT ;  /* 0x0000000000ff782f */ /* 0x000fda0003800000 */
[----:B------:R-:W-:Y:S05]  /*3f10*/  @!P0 BRA `(.L_x_81) ;  /* 0x0000000000608947 */ /* 0x000fea0003800000 */
[----:B------:R-:W-:Y:S01]  /*3f20*/  UMOV UR4, 0x10 ;  /* 0x0000001000047882 */ /* 0x000fe20000000000 */
[----:B------:R-:W-:Y:S01]  /*3f30*/  HFMA2 R0, -RZ, RZ, 0, 5.9604644775390625e-08 ;  /* 0x00000001ff007431 */ /* 0x000fe200000001ff */
[----:B------:R-:W-:-:S03]  /*3f40*/  MOV R3, 0xffff ;  /* 0x0000ffff00037802 */ /* 0x000fc60000000f00 */
[----:B------:R-:W-:Y:S04]  /*3f50*/  DEPBAR.LE SB1, 0x36 ;  /* 0x00009d800000791a */ /* 0x000fe80000000000 */
[----:B------:R-:W1:Y:S02]  /*3f60*/  UTCATOMSWS.FIND_AND_SET.ALIGN UP0, UR4, UR4 ;  /* 0x00000004000475e3 */ /* 0x000e640008000800 */
[----:B-1----:R-:W-:Y:S01]  /*3f70*/  MOV R4, UR4 ;  /* 0x0000000400047c02 */ /* 0x002fe20008000f00 */
[----:B------:R-:W-:Y:S06]  /*3f80*/  BRA.U UP0, `(.L_x_82) ;  /* 0x0000000100187547 */ /* 0x000fec000b800000 */
.L_x_83:
[----:B------:R-:W-:Y:S05]  /*3f90*/  NANOSLEEP 0x64 ;  /* 0x000000640000795d */ /* 0x000fea0003800000 */
[----:B------:R-:W-:-:S05]  /*3fa0*/  UMOV UR4, 0x10 ;  /* 0x0000001000047882 */ /* 0x000fca0000000000 */
[----:B------:R-:W-:Y:S04]  /*3fb0*/  DEPBAR.LE SB1, 0x36 ;  /* 0x00009d800000791a */ /* 0x000fe80000000000 */
[----:B------:R-:W1:Y:S02]  /*3fc0*/  UTCATOMSWS.FIND_AND_SET.ALIGN UP0, UR4, UR4 ;  /* 0x00000004000475e3 */ /* 0x000e640008000800 */
[----:B-1----:R-:W-:Y:S01]  /*3fd0*/  MOV R4, UR4 ;  /* 0x0000000400047c02 */ /* 0x002fe20008000f00 */
[----:B------:R-:W-:Y:S05]  /*3fe0*/  BRA.U !UP0, `(.L_x_83) ;  /* 0xfffffffd08e87547 */ /* 0x000fea000b83ffff */
.L_x_82:
[-C--:B------:R-:W-:Y:S02]  /*3ff0*/  SHF.L.U32 R3, R3, R4.reuse, RZ ;  /* 0x0000000403037219 */ /* 0x080fe400000006ff */
[----:B------:R-:W-:Y:S01]  /*4000*/  SHF.L.U32 R0, R0, R4, RZ ;  /* 0x0000000400007219 */ /* 0x000fe200000006ff */
[----:B------:R-:W-:Y:S02]  /*4010*/  IMAD.SHL.U32 R4, R4, 0x20, RZ ;  /* 0x0000002004047824 */ /* 0x000fe400078e00ff */
[----:B------:R1:W-:Y:S04]  /*4020*/  ATOMS.OR RZ, [UR5+0x14], R3 ;  /* 0x00001403ffff798c */ /* 0x0003e8000b000005 */
[----:B------:R1:W-:Y:S04]  /*4030*/  ATOMS.OR RZ, [UR5+0x18], R0 ;  /* 0x00001800ffff798c */ /* 0x0003e8000b000005 */
[----:B------:R1:W-:Y:S01]  /*4040*/  STS [UR6+0x280], R4 ;  /* 0x00028004ff007988 */ /* 0x0003e20008000806 */
[----:B------:R-:W-:Y:S05]  /*4050*/  BRA `(.L_x_81) ;  /* 0x0000000000107947 */ /* 0x000fea0003800000 */
.L_x_80:
[----:B------:R-:W-:Y:S02]  /*4060*/  MOV R0, 0xffffffff ;  /* 0xffffffff00007802 */ /* 0x000fe40000000f00 */
[----:B------:R-:W-:-:S03]  /*4070*/  MOV R4, 0x40a0 ;  /* 0x000040a000047802 */ /* 0x000fc60000000f00 */
[----:B------:R1:W-:Y:S04]  /*4080*/  STS [UR6+0x280], R0 ;  /* 0x00028000ff007988 */ /* 0x0003e80008000806 */
[----:B-1---5:R-:W-:Y:S05]  /*4090*/  CALL.REL.NOINC `($__internal_1_$__cuda_sm10x_tcgen05_guardrail_trap_phase_invalid_during_alloc) ;  /* 0x0000004800007944 */ /* 0x022fea0003c00000 */
.L_x_81:
[----:B------:R-:W-:Y:S05]  /*40a0*/  WARPSYNC.ALL ;  /* 0x0000000000007948 */ /* 0x000fea0003800000 */
[----:B------:R-:W2:Y:S01]  /*40b0*/  S2UR UR4, SR_CgaCtaId ;  /* 0x00000000000479c3 */ /* 0x000ea20000008800 */
[----:B------:R-:W-:Y:S01]  /*40c0*/  UMOV UR17, 0x400 ;  /* 0x0000040000117882 */ /* 0x000fe20000000000 */
[----:B------:R-:W-:-:S06]  /*40d0*/  NOP ;  /* 0x0000000000007918 */ /* 0x000fcc0000000000 */
[----:B------:R-:W-:Y:S06]  /*40e0*/  BAR.ARV 0x6, 0xa0 ;  /* 0x0182800000007b1d */ /* 0x000fec0000002000 */
[----:B------:R-:W3:Y:S01]  /*40f0*/  LDCU UR5, c[0x0][0x38c] ;  /* 0x00007180ff0577ac */ /* 0x000ee20008000800 */
[----:B------:R-:W-:Y:S01]  /*4100*/  LOP3.LUT R2, R2, 0xffff, RZ, 0xc0, !PT ;  /* 0x0000ffff02027812 */ /* 0x000fe200078ec0ff */
[----:B------:R-:W-:Y:S01]  /*4110*/  IMAD.MOV.U32 R11, RZ, RZ, 0x1 ;  /* 0x00000001ff0b7424 */ /* 0x000fe200078e00ff */
[----:B------:R-:W-:Y:S01]  /*4120*/  CS2R R8, SRZ ;  /* 0x0000000000087805 */ /* 0x000fe2000001ff00 */
[----:B------:R-:W4:Y:S01]  /*4130*/  LDCU UR8, c[0x0][0x38c] ;  /* 0x00007180ff0877ac */ /* 0x000f220008000800 */
[----:B------:R-:W-:Y:S01]  /*4140*/  R2UR UR19, R2 ;  /* 0x00000000021372ca */ /* 0x000fe200000e0000 */
[----:B------:R-:W-:Y:S01]  /*4150*/  IMAD.MOV.U32 R10, RZ, RZ, RZ ;  /* 0x000000ffff0a7224 */ /* 0x000fe200078e00ff */
[----:B------:R-:W-:Y:S01]  /*4160*/  UMOV UR22, URZ ;  /* 0x000000ff00167c82 */ /* 0x000fe20008000000 */
[----:B------:R-:W-:Y:S01]  /*4170*/  UMOV UR14, URZ ;  /* 0x000000ff000e7c82 */ /* 0x000fe20008000000 */
[----:B--2---:R-:W-:Y:S01]  /*4180*/  ULEA UR17, UR4, UR17, 0x18 ;  /* 0x0000001104117291 */ /* 0x004fe2000f8ec0ff */
[----:B------:R-:W-:Y:S01]  /*4190*/  UMOV UR26, 0x0 ;  /* 0x00000000001a7882 */ /* 0x000fe20000000000 */
[----:B------:R-:W-:-:S02]  /*41a0*/  UMOV UR27, 0x4100010 ;  /* 0x04100010001b7882 */ /* 0x000fc40000000000 */
[----:B------:R-:W-:Y:S02]  /*41b0*/  UIADD3 UR6, UPT, UPT, UR17, 0x2600, URZ ;  /* 0x0000260011067890 */ /* 0x000fe4000fffe0ff */
[----:B------:R-:W-:Y:S02]  /*41c0*/  UIADD3 UR7, UPT, UPT, UR17, 0x1d600, URZ ;  /* 0x0001d60011077890 */ /* 0x000fe4000fffe0ff */
[----:B---3--:R-:W-:Y:S01]  /*41d0*/  UIADD3 UR5, UPT, UPT, UR5, 0x3f, URZ ;  /* 0x0000003f05057890 */ /* 0x008fe2000fffe0ff */
[----:B-1----:R-:W1:Y:S01]  /*41e0*/  LDS R0, [UR17+0x280] ;  /* 0x00028011ff007984 */ /* 0x002e620008000800 */
[----:B------:R-:W-:Y:S02]  /*41f0*/  USHF.R.U32.HI UR6, URZ, 0x4, UR6 ;  /* 0x00000004ff067899 */ /* 0x000fe40008011606 */
[----:B------:R-:W-:Y:S02]  /*4200*/  USHF.R.S32.HI UR4, URZ, 0x1f, UR5 ;  /* 0x0000001fff047899 */ /* 0x000fe40008011405 */
[----:B------:R-:W-:-:S02]  /*4210*/  ULOP3.LUT UR6, UR6, 0x3fff, URZ, 0xc0, !UPT ;  /* 0x00003fff06067892 */ /* 0x000fc4000f8ec0ff */
[----:B------:R-:W-:Y:S02]  /*4220*/  ULEA.HI UR4, UR4, UR5, URZ, 0x6 ;  /* 0x0000000504047291 */ /* 0x000fe4000f8f30ff */
[----:B------:R-:W-:Y:S02]  /*4230*/  USHF.R.U32.HI UR5, URZ, 0x4, UR7 ;  /* 0x00000004ff057899 */ /* 0x000fe40008011607 */
[----:B------:R-:W-:Y:S02]  /*4240*/  USHF.R.S32.HI UR28, URZ, 0x6, UR4 ;  /* 0x00000006ff1c7899 */ /* 0x000fe40008011404 */
[----:B------:R-:W-:Y:S02]  /*4250*/  ULOP3.LUT UR5, UR5, 0x3fff, URZ, 0xc0, !UPT ;  /* 0x00003fff05057892 */ /* 0x000fe4000f8ec0ff */
[----:B------:R-:W-:Y:S02]  /*4260*/  UISETP.LT.AND UP0, UPT, UR28, 0x1, UPT ;  /* 0x000000011c00788c */ /* 0x000fe4000bf01270 */
[----:B------:R-:W-:-:S02]  /*4270*/  ULOP3.LUT UR20, UR6, 0x10000, URZ, 0xfc, !UPT ;  /* 0x0001000006147892 */ /* 0x000fc4000f8efcff */
[----:B------:R-:W-:Y:S02]  /*4280*/  USEL UR29, UR28, 0x1, !UP0 ;  /* 0x000000011c1d7887 */ /* 0x000fe4000c000000 */
[----:B------:R-:W-:Y:S02]  /*4290*/  ULOP3.LUT UR21, UR5, 0x10000, URZ, 0xfc, !UPT ;  /* 0x0001000005157892 */ /* 0x000fe4000f8efcff */
[----:B------:R-:W-:Y:S02]  /*42a0*/  UIADD3 UR29, UPT, UPT, -UR29, URZ, URZ ;  /* 0x000000ff1d1d7290 */ /* 0x000fe4000fffe1ff */
[----:B----4-:R-:W-:Y:S01]  /*42b0*/  UISETP.GE.AND UP4, UPT, UR8, 0x1, UPT ;  /* 0x000000010800788c */ /* 0x010fe2000bf86270 */
[----:B------:R-:W-:Y:S01]  /*42c0*/  UMOV UR24, 0x0 ;  /* 0x0000000000187882 */ /* 0x000fe20000000000 */
[----:B------:R-:W-:Y:S01]  /*42d0*/  UMOV UR25, 0x4100010 ;  /* 0x0410001000197882 */ /* 0x000fe20000000000 */
[----:B-1----:R-:W-:-:S15]  /*42e0*/  R2UR UR30, R0 ;  /* 0x00000000001e72ca */ /* 0x002fde00000e0000 */
.L_x_90:
[----:B------:R-:W-:Y:S02]  /*42f0*/  LEA R0, R10, UR17, 0x3 ;  /* 0x000000110a007c11 */ /* 0x000fe4000f8e18ff */
[----:B------:R-:W-:Y:S02]  /*4300*/  SHF.L.U32 R2, R9, 0x1f, RZ ;  /* 0x0000001f09027819 */ /* 0x000fe400000006ff */
[----:B------:R-:W-:Y:S01]  /*4310*/  PLOP3.LUT P0, PT, PT, PT, UP4, 0x80, 0x8 ;  /* 0x000000000008781c */ /* 0x000fe20003f0f048 */
[----:B------:R-:W-:Y:S01]  /*4320*/  VIADD R3, R0, 0x1e0 ;  /* 0x000001e000037836 */ /* 0x000fe20000000000 */
[----:B-1----:R-:W1:Y:S02]  /*4330*/  SYNCS.PHASECHK.TRANS64.TRYWAIT P1, [R0+URZ+0x1d0], R2 ;  /* 0x0001d002000075a7 */ /* 0x002e6400080211ff */
[----:B-1-3--:R-:W-:Y:S09]  /*4340*/  @!P1 BRA `(.L_x_84) ;  /* 0x0000004000209947 */ /* 0x00aff20003800000 */
.L_x_187:
[----:B------:R-:W-:Y:S01]  /*4350*/  LEA R4, R10, UR17, 0x4 ;  /* 0x000000110a047c11 */ /* 0x000fe2000f8e20ff */
[----:B------:R-:W-:Y:S01]  /*4360*/  @UP4 ULEA UR4, UR14, UR17, 0x3 ;  /* 0x000000110e044291 */ /* 0x000fe2000f8e18ff */
[----:B------:R-:W-:Y:S01]  /*4370*/  PLOP3.LUT P2, PT, PT, PT, PT, 0x80, 0x8 ;  /* 0x000000000008781c */ /* 0x000fe20003f4f070 */
[----:B------:R-:W-:Y:S01]  /*4380*/  ULEA UR23, UR22, UR17, 0x3 ;  /* 0x0000001116177291 */ /* 0x000fe2000f8e18ff */
[----:B------:R-:W-:Y:S02]  /*4390*/  PRMT R3, RZ, 0x654, R3 ;  /* 0x00000654ff037816 */ /* 0x000fe40000000003 */
[----:B------:R-:W2:Y:S01]  /*43a0*/  LDS.128 R4, [R4+0x260] ;  /* 0x0002600004047984 */ /* 0x000ea20000000c00 */
[----:B-1----:R-:W-:Y:S02]  /*43b0*/  @P0 SHF.L.U32 R2, R8, 0x1f, RZ ;  /* 0x0000001f08020819 */ /* 0x002fe400000006ff */
[----:B------:R-:W-:Y:S01]  /*43c0*/  SHF.L.U32 R0, R11, 0x1f, RZ ;  /* 0x0000001f0b007819 */ /* 0x000fe200000006ff */
[----:B------:R-:W-:Y:S01]  /*43d0*/  @!PT LDS RZ, [RZ] ;  /* 0x00000000fffff984 */ /* 0x000fe20000000800 */
[----:B------:R-:W-:Y:S01]  /*43e0*/  @!PT LDS RZ, [RZ] ;  /* 0x00000000fffff984 */ /* 0x000fe20000000800 */
[----:B------:R-:W-:Y:S01]  /*43f0*/  @!PT LDS RZ, [RZ] ;  /* 0x00000000fffff984 */ /* 0x000fe20000000800 */
[----:B------:R-:W-:Y:S01]  /*4400*/  @!PT LDS RZ, [RZ] ;  /* 0x00000000fffff984 */ /* 0x000fe20000000800 */
[----:B------:R1:W-:Y:S06]  /*4410*/  MEMBAR.ALL.CTA ;  /* 0x0000000000007992 */ /* 0x0003ec0000008000 */
[----:B-1----:R-:W1:Y:S02]  /*4420*/  FENCE.VIEW.ASYNC.S ;  /* 0x00000000000073c6 */ /* 0x002e640000000000 */
[----:B-1----:R1:W-:Y:S01]  /*4430*/  SYNCS.ARRIVE.TRANS64.RED.A1T0 RZ, [R3+URZ], RZ ;  /* 0x000000ff03ff79a7 */ /* 0x0023e200081004ff */
[----:B------:R1:W3:Y:S01]  /*4440*/  @P0 SYNCS.PHASECHK.TRANS64.TRYWAIT P2, [UR4], R2 ;  /* 0x00000002ff0005a7 */ /* 0x0002e20008041104 */
[----:B------:R-:W-:Y:S01]  /*4450*/  ULEA.HI UR4, UR22, UR22, URZ, 0x1 ;  /* 0x0000001616047291 */ /* 0x000fe2000f8f08ff */
[----:B--2---:R-:W-:-:S03]  /*4460*/  LOP3.LUT P1, RZ, R6, 0x1, RZ, 0xc0, !PT ;  /* 0x0000000106ff7812 */ /* 0x004fc6000782c0ff */
[----:B------:R-:W-:Y:S02]  /*4470*/  USHF.L.U32 UR18, UR4, 0x5, URZ ;  /* 0x0000000504127899 */ /* 0x000fe400080006ff */
[----:B------:R-:W-:Y:S02]  /*4480*/  ULOP3.LUT UR4, UR4, 0xffe, URZ, 0xc0, !UPT ;  /* 0x00000ffe04047892 */ /* 0x000fe4000f8ec0ff */
[----:B------:R-:W-:Y:S02]  /*4490*/  ULOP3.LUT UR18, UR18, 0xffffffc0, URZ, 0xc0, !UPT ;  /* 0xffffffc012127892 */ /* 0x000fe4000f8ec0ff */
[----:B------:R-:W-:Y:S02]  /*44a0*/  UIADD3 UR4, UPT, UPT, -UR4, UR22, URZ ;  /* 0x0000001604047290 */ /* 0x000fe4000fffe1ff */
[----:B------:R-:W-:Y:S01]  /*44b0*/  UIADD3 UR18, UPT, UPT, UR30, UR18, URZ ;  /* 0x000000121e127290 */ /* 0x000fe2000fffe0ff */
[----:B------:R-:W2:Y:S03]  /*44c0*/  SYNCS.PHASECHK.TRANS64.TRYWAIT P0, [UR23+0x210], R0 ;  /* 0x00021000ff0075a7 */ /* 0x000ea60008001117 */
[----:B------:R-:W-:Y:S01]  /*44d0*/  ULEA UR18, UR4, UR18, 0x14 ;  /* 0x0000001204127291 */ /* 0x000fe2000f8ea0ff */
[----:B-123--:R-:W-:Y:S11]  /*44e0*/  @!P0 BRA `(.L_x_85) ;  /* 0x0000003c00cc8947 */ /* 0x00eff60003800000 */
.L_x_189:
[----:B------:R-:W-:Y:S01]  /*44f0*/  IADD3 R10, PT, PT, R10, 0x1, RZ ;  /* 0x000000010a0a7810 */ /* 0x000fe20007ffe0ff */
[----:B------:R-:W-:Y:S06]  /*4500*/  BRA.U !UP4, `(.L_x_86) ;  /* 0x000000010c987547 */ /* 0x000fec000b800000 */
[----:B------:R-:W-:Y:S01]  /*4510*/  UPLOP3.LUT UP2, UPT, UPT, UPT, UPT, 0x40, 0x4 ;  /* 0x000000000004789c */ /* 0x000fe20003f4e870 */
[----:B------:R-:W-:Y:S01]  /*4520*/  UMOV UR16, UR29 ;  /* 0x0000001d00107c82 */ /* 0x000fe20008000000 */
[----:B------:R-:W-:Y:S01]  /*4530*/  UMOV UR15, UR28 ;  /* 0x0000001c000f7c82 */ /* 0x000fe20008000000 */
[----:B------:R-:W-:-:S08]  /*4540*/  UMOV UR6, UR14 ;  /* 0x0000000e00067c82 */ /* 0x000fd00008000000 */
.L_x_89:
[----:B------:R-:W-:Y:S02]  /*4550*/  UIADD3 UR16, UPT, UPT, UR16, 0x1, URZ ;  /* 0x0000000110107890 */ /* 0x000fe4000fffe0ff */
[----:B--2---:R-:W-:Y:S02]  /*4560*/  ULEA UR5, UR6, UR17, 0x3 ;  /* 0x0000001106057291 */ /* 0x004fe4000f8e18ff */
[----:B------:R-:W-:Y:S01]  /*4570*/  UISETP.NE.AND UP3, UPT, UR16, URZ, UPT ;  /* 0x000000ff1000728c */ /* 0x000fe2000bf65270 */
[----:B---3--:R-:W-:Y:S10]  /*4580*/  @P2 BRA `(.L_x_87) ;  /* 0x00000000000c2947 */ /* 0x008ff40003800000 */
[----:B-1----:R-:W-:Y:S04]  /*4590*/  SHF.L.U32 R2, R8, 0x1f, RZ ;  /* 0x0000001f08027819 */ /* 0x002fe800000006ff */
[----:B------:R-:W1:Y:S02]  /*45a0*/  SYNCS.PHASECHK.TRANS64.TRYWAIT P0, [UR5], R2 ;  /* 0x00000002ff0075a7 */ /* 0x000e640008001105 */
[----:B-1----:R-:W-:Y:S05]  /*45b0*/  @!P0 BRA `(.L_x_88) ;  /* 0x0000003c00b08947 */ /* 0x002fea0003800000 */
.L_x_87:
[----:B------:R-:W-:Y:S01]  /*45c0*/  UISETP.NE.AND UP0, UPT, UR15, 0x1, UPT ;  /* 0x000000010f00788c */ /* 0x000fe2000bf05270 */
[----:B------:R-:W-:Y:S01]  /*45d0*/  PLOP3.LUT P2, PT, PT, PT, PT, 0x80, 0x8 ;  /* 0x000000000008781c */ /* 0x000fe20003f4f070 */
[----:B------:R-:W-:Y:S02]  /*45e0*/  UIADD3 UR4, UPT, UPT, UR6, 0x1, URZ ;  /* 0x0000000106047890 */ /* 0x000fe4000fffe0ff */
[----:B------:R-:W-:Y:S02]  /*45f0*/  ULEA UR12, UR6, UR21, 0x8 ;  /* 0x00000015060c7291 */ /* 0x000fe4000f8e40ff */
[----:B------:R-:W-:Y:S01]  /*4600*/  UISETP.NE.AND UP1, UPT, UR4, 0x1b, UPT ;  /* 0x0000001b0400788c */ /* 0x000fe2000bf25270 */
[----:B------:R-:W-:Y:S01]  /*4610*/  PLOP3.LUT P0, PT, PT, PT, UP0, 0x80, 0x8 ;  /* 0x000000000008781c */ /* 0x000fe20003f0f008 */
[----:B------:R-:W-:Y:S02]  /*4620*/  UIADD3 UR10, UPT, UPT, UR12, 0x2, URZ ;  /* 0x000000020c0a7890 */ /* 0x000fe4000fffe0ff */
[----:B------:R-:W-:Y:S02]  /*4630*/  USEL UR7, URZ, 0x1, UP1 ;  /* 0x00000001ff077887 */ /* 0x000fe40008800000 */
[----:B------:R-:W-:Y:S02]  /*4640*/  USEL UR14, UR4, URZ, UP1 ;  /* 0x000000ff040e7287 */ /* 0x000fe40008800000 */
[----:B------:R-:W-:Y:S02]  /*4650*/  UIADD3 UR15, UPT, UPT, UR15, -0x1, URZ ;  /* 0xffffffff0f0f7890 */ /* 0x000fe4000fffe0ff */
[----:B------:R-:W-:Y:S01]  /*4660*/  @UP0 ULEA UR4, UR14, UR17, 0x3 ;  /* 0x000000110e040291 */ /* 0x000fe2000f8e18ff */
[----:B------:R-:W-:Y:S01]  /*4670*/  LOP3.LUT R8, R8, UR7, RZ, 0x3c, !PT ;  /* 0x0000000708087c12 */ /* 0x000fe2000f8e3cff */
[----:B------:R-:W-:Y:S01]  /*4680*/  UIADD3 UR7, UPT, UPT, UR5, 0xd8, URZ ;  /* 0x000000d805077890 */ /* 0x000fe2000fffe0ff */
[----:B------:R-:W-:Y:S02]  /*4690*/  UMOV UR13, 0x80004020 ;  /* 0x80004020000d7882 */ /* 0x000fe40000000000 */
[----:B-1----:R-:W-:Y:S01]  /*46a0*/  @P0 SHF.L.U32 R0, R8, 0x1f, RZ ;  /* 0x0000001f08000819 */ /* 0x002fe200000006ff */
[----:B------:R-:W-:Y:S01]  /*46b0*/  UMOV UR5, 0x80004020 ;  /* 0x8000402000057882 */ /* 0x000fe20000000000 */
[----:B------:R-:W-:Y:S01]  /*46c0*/  UMOV UR11, 0x80004020 ;  /* 0x80004020000b7882 */ /* 0x000fe20000000000 */
[----:B------:R-:W-:Y:S01]  /*46d0*/  UMOV UR9, 0x80004020 ;  /* 0x8000402000097882 */ /* 0x000fe20000000000 */
[----:B------:R2:W3:Y:S01]  /*46e0*/  @P0 SYNCS.PHASECHK.TRANS64.TRYWAIT P2, [UR4], R0 ;  /* 0x00000000ff0005a7 */ /* 0x0004e20008041104 */
[----:B------:R-:W-:Y:S03]  /*46f0*/  ULEA UR4, UR6, UR20, 0x8 ;  /* 0x0000001406047291 */ /* 0x000fe6000f8e40ff */
[----:B------:R-:W-:Y:S01]  /*4700*/  UMOV UR6, UR14 ;  /* 0x0000000e00067c82 */ /* 0x000fe20008000000 */
[----:B------:R-:W-:Y:S05]  /*4710*/  UIADD3 UR8, UPT, UPT, UR4, 0x2, URZ ;  /* 0x0000000204087890 */ /* 0x000fea000fffe0ff */
[----:B------:R2:W-:Y:S01]  /*4720*/  UTCQMMA gdesc[UR4], gdesc[UR12], tmem[UR18], tmem[UR26], idesc[UR27], UP2 ;  /* 0x00ff1a0c040075ea */ /* 0x0005e20009000312 */
[----:B------:R-:W-:Y:S03]  /*4730*/  UPLOP3.LUT UP2, UPT, UPT, UPT, UPT, 0x80, 0x8 ;  /* 0x000000000008789c */ /* 0x000fe60003f4f070 */
[----:B------:R2:W-:Y:S01]  /*4740*/  UTCQMMA gdesc[UR8], gdesc[UR10], tmem[UR18], tmem[UR24], idesc[UR25], UPT ;  /* 0x00ff180a080075ea */ /* 0x0005e2000b800312 */
[----:B------:R2:W-:Y:S01]  /*4750*/  UTCBAR.MULTICAST [UR7], URZ, UR19 ;  /* 0x000000ff070073e9 */ /* 0x0005e20008000813 */
[----:B------:R-:W-:Y:S06]  /*4760*/  BRA.U UP3, `(.L_x_89) ;  /* 0xfffffffd03787547 */ /* 0x000fec000b83ffff */
.L_x_86:
[----:B--2---:R-:W-:Y:S01]  /*4770*/  UIADD3 UR4, UPT, UPT, UR22, 0x1, URZ ;  /* 0x0000000116047890 */ /* 0x004fe2000fffe0ff */
[C---:B------:R-:W-:Y:S01]  /*4780*/  ISETP.NE.AND P0, PT, R10.reuse, 0x2, PT ;  /* 0x000000020a00780c */ /* 0x040fe20003f05270 */
[----:B------:R-:W-:Y:S02]  /*4790*/  UIADD3 UR5, UPT, UPT, UR23, 0x1f0, URZ ;  /* 0x000001f017057890 */ /* 0x000fe4000fffe0ff */
[----:B------:R-:W-:Y:S01]  /*47a0*/  UISETP.NE.AND UP0, UPT, UR4, 0x4, UPT ;  /* 0x000000040400788c */ /* 0x000fe2000bf05270 */
[----:B-1----:R-:W-:Y:S02]  /*47b0*/  SEL R0, RZ, 0x1, P0 ;  /* 0x00000001ff007807 */ /* 0x002fe40000000000 */
[----:B------:R-:W-:Y:S01]  /*47c0*/  SEL R10, R10, RZ, P0 ;  /* 0x000000ff0a0a7207 */ /* 0x000fe20000000000 */
[----:B------:R-:W-:Y:S01]  /*47d0*/  USEL UR6, URZ, 0x1, UP0 ;  /* 0x00000001ff067887 */ /* 0x000fe20008000000 */
[----:B------:R-:W-:Y:S01]  /*47e0*/  LOP3.LUT R9, R9, R0, RZ, 0x3c, !PT ;  /* 0x0000000009097212 */ /* 0x000fe200078e3cff */
[----:B------:R-:W-:Y:S01]  /*47f0*/  USEL UR22, UR4, URZ, UP0 ;  /* 0x000000ff04167287 */ /* 0x000fe20008000000 */
[----:B------:R1:W-:Y:S03]  /*4800*/  UTCBAR [UR5], URZ ;  /* 0x000000ff050073e9 */ /* 0x0003e600080000ff */
[----:B------:R-:W-:Y:S01]  /*4810*/  LOP3.LUT R11, R11, UR6, RZ, 0x3c, !PT ;  /* 0x000000060b0b7c12 */ /* 0x000fe2000f8e3cff */
[----:B------:R-:W-:Y:S07]  /*4820*/  @P1 BRA `(.L_x_90) ;  /* 0xfffffff800b01947 */ /* 0x000fee000383ffff */
[----:B------:R-:W2:Y:S01]  /*4830*/  S2UR UR8, SR_CgaCtaId ;  /* 0x00000000000879c3 */ /* 0x000ea20000008800 */
[----:B------:R-:W-:Y:S01]  /*4840*/  ELECT P0, URZ, PT ;  /* 0x0000000000ff782f */ /* 0x000fe20003800000 */
[----:B------:R-:W-:Y:S01]  /*4850*/  IMAD.MOV.U32 R0, RZ, RZ, 0x1 ;  /* 0x00000001ff007424 */ /* 0x000fe200078e00ff */
[----:B------:R-:W-:Y:S01]  /*4860*/  UIADD3 UR17, UPT, UPT, UR17, 0x210, URZ ;  /* 0x0000021011117890 */ /* 0x000fe2000fffe0ff */
[----:B------:R-:W-:Y:S01]  /*4870*/  SHF.L.U32 R2, R11, 0x1f, RZ ;  /* 0x0000001f0b027819 */ /* 0x000fe200000006ff */
[----:B------:R-:W-:-:S03]  /*4880*/  UMOV UR4, 0x40 ;  /* 0x0000004000047882 */ /* 0x000fc60000000000 */
[----:B------:R-:W-:Y:S01]  /*4890*/  UVIRTCOUNT.DEALLOC.SMPOOL 0x80 ;  /* 0x000000800000784c */ /* 0x000fe20000000000 */
[----:B--2---:R-:W-:Y:S02]  /*48a0*/  ULEA UR8, UR8, UR4, 0x18 ;  /* 0x0000000408087291 */ /* 0x004fe4000f8ec0ff */
[----:B------:R-:W-:-:S07]  /*48b0*/  ULEA UR4, UR22, UR17, 0x3 ;  /* 0x0000001116047291 */ /* 0x000fce000f8e18ff */
[----:B------:R2:W-:Y:S02]  /*48c0*/  @P0 STS.U8 [UR8+0x1c], R0 ;  /* 0x00001c00ff000988 */ /* 0x0005e40008000008 */
[----:B------:R-:W4:Y:S02]  /*48d0*/  SYNCS.PHASECHK.TRANS64.TRYWAIT P0, [UR4], R2 ;  /* 0x00000002ff0075a7 */ /* 0x000f240008001104 */
[----:B--2-4-:R-:W-:Y:S05]  /*48e0*/  @!P0 BRA `(.L_x_91) ;  /* 0x0000003800fc8947 */ /* 0x014fea0003800000 */
.L_x_192:
[----:B------:R-:W-:-:S04]  /*48f0*/  UIADD3 UR4, UPT, UPT, UR22, 0x1, URZ ;  /* 0x0000000116047890 */ /* 0x000fc8000fffe0ff */
[----:B------:R-:W-:-:S04]  /*4900*/  UISETP.NE.AND UP0, UPT, UR4, 0x4, UPT ;  /* 0x000000040400788c */ /* 0x000fc8000bf05270 */
[----:B------:R-:W-:Y:S02]  /*4910*/  USEL UR6, URZ, 0x1, UP0 ;  /* 0x00000001ff067887 */ /* 0x000fe40008000000 */
[----:B------:R-:W-:-:S04]  /*4920*/  USEL UR4, UR4, URZ, UP0 ;  /* 0x000000ff04047287 */ /* 0x000fc80008000000 */
[----:B-1----:R-:W-:Y:S01]  /*4930*/  ULEA UR5, UR4, UR17, 0x3 ;  /* 0x0000001104057291 */ /* 0x002fe2000f8e18ff */
[----:B--2---:R-:W-:-:S04]  /*4940*/  LOP3.LUT R2, R11, UR6, RZ, 0x3c, !PT ;  /* 0x000000060b027c12 */ /* 0x004fc8000f8e3cff */
[----:B------:R-:W-:-:S04]  /*4950*/  SHF.L.U32 R3, R2, 0x1f, RZ ;  /* 0x0000001f02037819 */ /* 0x000fc800000006ff */
[----:B------:R-:W1:Y:S02]  /*4960*/  SYNCS.PHASECHK.TRANS64.TRYWAIT P0, [UR5], R3 ;  /* 0x00000003ff0075a7 */ /* 0x000e640008001105 */
[----:B-1----:R-:W-:Y:S05]  /*4970*/  @!P0 BRA `(.L_x_92) ;  /* 0x0000003800f08947 */ /* 0x002fea0003800000 */
.L_x_194:
        /* <DEDUP_REMOVED lines=9> */
.L_x_196:
[----:B------:R-:W-:-:S04]  /*4a10*/  UIADD3 UR4, UPT, UPT, UR4, 0x1, URZ ;  /* 0x0000000104047890 */ /* 0x000fc8000fffe0ff */
[----:B------:R-:W-:-:S04]  /*4a20*/  UISETP.NE.AND UP0, UPT, UR4, 0x4, UPT ;  /* 0x000000040400788c */ /* 0x000fc8000bf05270 */
[----:B------:R-:W-:Y:S02]  /*4a30*/  USEL UR5, URZ, 0x1, UP0 ;  /* 0x00000001ff057887 */ /* 0x000fe40008000000 */
[----:B------:R-:W-:-:S04]  /*4a40*/  USEL UR4, UR4, URZ, UP0 ;  /* 0x000000ff04047287 */ /* 0x000fc80008000000 */
[----:B------:R-:W-:Y:S01]  /*4a50*/  ULEA UR4, UR4, UR17, 0x3 ;  /* 0x0000001104047291 */ /* 0x000fe2000f8e18ff */
[----:B------:R-:W-:-:S04]  /*4a60*/  LOP3.LUT R2, R2, UR5, RZ, 0x3c, !PT ;  /* 0x0000000502027c12 */ /* 0x000fc8000f8e3cff */
[----:B------:R-:W-:-:S04]  /*4a70*/  SHF.L.U32 R2, R2, 0x1f, RZ ;  /* 0x0000001f02027819 */ /* 0x000fc800000006ff */
[----:B------:R-:W2:Y:S02]  /*4a80*/  SYNCS.PHASECHK.TRANS64.TRYWAIT P0, [UR4], R2 ;  /* 0x00000002ff0075a7 */ /* 0x000ea40008001104 */
[----:B--2---:R-:W-:Y:S05]  /*4a90*/  @!P0 BRA `(.L_x_94) ;  /* 0x0000003800d88947 */ /* 0x004fea0003800000 */
.L_x_198:
[----:B------:R-:W-:Y:S01]  /*4aa0*/  NOP ;  /* 0x0000000000007918 */ /* 0x000fe20000000000 */
[----:B-1----:R-:W1:Y:S01]  /*4ab0*/  LDS R0, [UR8+0x14] ;  /* 0x00001408ff007984 */ /* 0x002e620008000800 */
[----:B------:R-:W-:Y:S01]  /*4ac0*/  ULOP3.LUT UR4, UR30, 0xffff, URZ, 0xc0, !UPT ;  /* 0x0000ffff1e047892 */ /* 0x000fe2000f8ec0ff */
[----:B------:R-:W-:Y:S01]  /*4ad0*/  UMOV UR5, 0xffff ;  /* 0x0000ffff00057882 */ /* 0x000fe20000000000 */
[----:B------:R-:W-:Y:S02]  /*4ae0*/  UMOV UR6, 0x1 ;  /* 0x0000000100067882 */ /* 0x000fe40000000000 */
[----:B------:R-:W-:-:S04]  /*4af0*/  USHF.R.U32.HI UR4, URZ, 0x5, UR4 ;  /* 0x00000005ff047899 */ /* 0x000fc80008011604 */
[----:B------:R-:W-:Y:S02]  /*4b00*/  USHF.L.U32 UR5, UR5, UR4, URZ ;  /* 0x0000000405057299 */ /* 0x000fe400080006ff */
[----:B------:R-:W-:-:S04]  /*4b10*/  USHF.L.U32 UR4, UR6, UR4, URZ ;  /* 0x0000000406047299 */ /* 0x000fc800080006ff */
[----:B-1----:R-:W-:-:S04]  /*4b20*/  LOP3.LUT R0, R0, UR5, RZ, 0xc0, !PT ;  /* 0x0000000500007c12 */ /* 0x002fc8000f8ec0ff */
[----:B------:R-:W-:-:S13]  /*4b30*/  ISETP.NE.AND P0, PT, R0, UR5, PT ;  /* 0x0000000500007c0c */ /* 0x000fda000bf05270 */
[----:B------:R-:W-:Y:S05]  /*4b40*/  @P0 BRA `(.L_x_95) ;  /* 0x0000000000580947 */ /* 0x000fea0003800000 */
[----:B------:R-:W1:Y:S02]  /*4b50*/  LDS R0, [UR8+0x18] ;  /* 0x00001808ff007984 */ /* 0x000e640008000800 */
[----:B-1----:R-:W-:-:S04]  /*4b60*/  LOP3.LUT R0, R0, UR4, RZ, 0xc0, !PT ;  /* 0x0000000400007c12 */ /* 0x002fc8000f8ec0ff */
[----:B------:R-:W-:-:S13]  /*4b70*/  ISETP.NE.AND P0, PT, R0, UR4, PT ;  /* 0x0000000400007c0c */ /* 0x000fda000bf05270 */
[----:B------:R-:W-:Y:S05]  /*4b80*/  @P0 BRA `(.L_x_96) ;  /* 0x00000000003c0947 */ /* 0x000fea0003800000 */
[----:B------:R-:W1:Y:S01]  /*4b90*/  S2R R2, SR_LANEID ;  /* 0x0000000000027919 */ /* 0x000e620000000000 */
[----:B------:R-:W-:-:S06]  /*4ba0*/  ULOP3.LUT UR5, URZ, UR5, URZ, 0x33, !UPT ;  /* 0x00000005ff057292 */ /* 0x000fcc000f8e33ff */
[----:B------:R-:W-:-:S04]  /*4bb0*/  IMAD.U32 R0, RZ, RZ, UR5 ;  /* 0x00000005ff007e24 */ /* 0x000fc8000f8e00ff */
[----:B------:R2:W4:Y:S02]  /*4bc0*/  REDUX UR7, R0 ;  /* 0x00000000000773c4 */ /* 0x0005240000000000 */
[----:B------:R1:W-:Y:S01]  /*4bd0*/  UTCATOMSWS.AND URZ, UR5 ;  /* 0x0000000500ff79e3 */ /* 0x0003e20008000000 */
[----:B--2---:R-:W-:Y:S01]  /*4be0*/  LOP3.LUT R0, RZ, UR4, RZ, 0x33, !PT ;  /* 0x00000004ff007c12 */ /* 0x004fe2000f8e33ff */
[----:B------:R-:W-:Y:S02]  /*4bf0*/  VOTEU.ANY UR4, UPT, PT ;  /* 0x0000000000047886 */ /* 0x000fe400038e0100 */
[----:B------:R-:W-:Y:S02]  /*4c00*/  UFLO.U32 UR4, UR4 ;  /* 0x00000004000472bd */ /* 0x000fe400080e0000 */
[----:B------:R-:W2:Y:S04]  /*4c10*/  REDUX UR6, R0 ;  /* 0x00000000000673c4 */ /* 0x000ea80000000000 */
[----:B-1----:R-:W-:-:S02]  /*4c20*/  ISETP.EQ.U32.AND P0, PT, R2, UR4, PT ;  /* 0x0000000402007c0c */ /* 0x002fc4000bf02070 */
[----:B----4-:R-:W-:-:S11]  /*4c30*/  MOV R2, UR7 ;  /* 0x0000000700027c02 */ /* 0x010fd60008000f00 */
[----:B------:R1:W-:Y:S01]  /*4c40*/  @P0 ATOMS.AND RZ, [UR8+0x14], R2 ;  /* 0x00001402ffff098c */ /* 0x0003e2000a800008 */
[----:B--2---:R-:W-:-:S05]  /*4c50*/  IMAD.U32 R0, RZ, RZ, UR6 ;  /* 0x00000006ff007e24 */ /* 0x004fca000f8e00ff */
[----:B------:R1:W-:Y:S01]  /*4c60*/  @P0 ATOMS.AND RZ, [UR8+0x18], R0 ;  /* 0x00001800ffff098c */ /* 0x0003e2000a800008 */
[----:B------:R-:W-:Y:S05]  /*4c70*/  BRA `(.L_x_97) ;  /* 0x0000000000147947 */ /* 0x000fea0003800000 */
.L_x_96:
[----:B------:R-:W-:Y:S02]  /*4c80*/  MOV R2, 0x4ca0 ;  /* 0x00004ca000027802 */ /* 0x000fe40000000f00 */
[----:B---3-5:R-:W-:Y:S05]  /*4c90*/  CALL.REL.NOINC `($__internal_0_$__cuda_sm10x_tcgen05_guardrail_trap_col_being_dealloced_not_returned_by_alloc) ;  /* 0x0000003800f47944 */ /* 0x028fea0003c00000 */
[----:B------:R-:W-:Y:S05]  /*4ca0*/  BRA `(.L_x_97) ;  /* 0x0000000000087947 */ /* 0x000fea0003800000 */
.L_x_95:
[----:B------:R-:W-:Y:S02]  /*4cb0*/  MOV R2, 0x4cd0 ;  /* 0x00004cd000027802 */ /* 0x000fe40000000f00 */
[----:B---3-5:R-:W-:Y:S05]  /*4cc0*/  CALL.REL.NOINC `($__internal_2_$__cuda_sm10x_tcgen05_guardrail_trap_unallocated_columns_being_dealloced) ;  /* 0x0000003c00007944 */ /* 0x028fea0003c00000 */
.L_x_97:
[----:B------:R-:W-:Y:S01]  /*4cd0*/  NOP ;  /* 0x0000000000007918 */ /* 0x000fe20000000000 */
[----:B------:R-:W-:Y:S05]  /*4ce0*/  EXIT ;  /* 0x000000000000794d */ /* 0x000fea0003800000 */
.L_x_79:
[----:B------:R-:W-:-:S09]  /*4cf0*/  UISETP.NE.OR UP0, UPT, UR22, 0x3, !UP3 ;  /* 0x000000031600788c */ /* 0x000fd2000df05670 */
[----:B------:R-:W-:Y:S05]  /*4d00*/  BRA.U UP0, `(.L_x_98) ;  /* 0x0000000d00087547 */ /* 0x000fea000b800000 */
[----:B------:R-:W1:Y:S01]  /*4d10*/  LDCU UR26, c[0x0][0x370] ;  /* 0x00006e00ff1a77ac */ /* 0x000e620008000800 */
[----:B------:R-:W2:Y:S01]  /*4d20*/  LDC.64 R16, c[0x0][0x348] ;  /* 0x0000d200ff107b82 */ /* 0x000ea20000000a00 */
[----:B------:R-:W-:Y:S02]  /*4d30*/  HFMA2 R13, -RZ, RZ, 0, 0 ;  /* 0x00000000ff0d7431 */ /* 0x000fe400000001ff */
[----:B------:R-:W-:Y:S01]  /*4d40*/  IMAD.MOV.U32 R15, RZ, RZ, 0x1 ;  /* 0x00000001ff0f7424 */ /* 0x000fe200078e00ff */
[----:B------:R-:W1:Y:S01]  /*4d50*/  LDCU.128 UR28, c[0x0][0xb10] ;  /* 0x00016200ff1c77ac */ /* 0x000e620008000c00 */
[----:B------:R-:W-:Y:S01]  /*4d60*/  IMAD.MOV.U32 R14, RZ, RZ, RZ ;  /* 0x000000ffff0e7224 */ /* 0x000fe200078e00ff */
[----:B------:R-:W-:Y:S01]  /*4d70*/  MOV R12, 0x1000 ;  /* 0x00001000000c7802 */ /* 0x000fe20000000f00 */
[----:B------:R-:W3:Y:S01]  /*4d80*/  LDCU UR25, c[0x0][0x374] ;  /* 0x00006e80ff1977ac */ /* 0x000ee20008000800 */
[----:B------:R-:W4:Y:S01]  /*4d90*/  LDC.64 R2, c[0x0][0x888] ;  /* 0x00022200ff027b82 */ /* 0x000f220000000a00 */
[----:B------:R-:W3:Y:S01]  /*4da0*/  LDCU UR16, c[0x0][0xb0c] ;  /* 0x00016180ff1077ac */ /* 0x000ee20008000800 */
[----:B------:R-:W2:Y:S06]  /*4db0*/  LDCU UR35, c[0x0][0xb20] ;  /* 0x00016400ff2377ac */ /* 0x000eac0008000800 */
[----:B------:R-:W4:Y:S01]  /*4dc0*/  LDC.64 R4, c[0x0][0x890] ;  /* 0x00022400ff047b82 */ /* 0x000f220000000a00 */
[----:B------:R-:W2:Y:S01]  /*4dd0*/  LDCU UR4, c[0x0][0xb30] ;  /* 0x00016600ff0477ac */ /* 0x000ea20008000800 */
[----:B------:R-:W-:Y:S01]  /*4de0*/  UMOV UR17, 0x400 ;  /* 0x0000040000117882 */ /* 0x000fe20000000000 */
[----:B-1----:R-:W-:-:S02]  /*4df0*/  UIMAD.WIDE.U32 UR32, UR26, UR28, URZ ;  /* 0x0000001c1a2072a5 */ /* 0x002fc4000f8e00ff */
[----:B---3--:R-:W-:Y:S02]  /*4e00*/  UIMAD.WIDE.U32 UR6, UR25, UR31, URZ ;  /* 0x0000001f190672a5 */ /* 0x008fe4000f8e00ff */
[----:B------:R-:W-:Y:S02]  /*4e10*/  ULEA UR17, UR48, UR17, 0x18 ;  /* 0x0000001130117291 */ /* 0x000fe4000f8ec0ff */
[----:B------:R-:W-:Y:S02]  /*4e20*/  UPLOP3.LUT UP3, UPT, UPT, UPT, UPT, 0x40, 0x4 ;  /* 0x000000000004789c */ /* 0x000fe40003f6e870 */
[----:B------:R-:W-:Y:S01]  /*4e30*/  UIADD3 UR5, UPT, UPT, UR17, 0x1b0, URZ ;  /* 0x000001b011057890 */ /* 0x000fe2000fffe0ff */
[----:B------:R-:W-:Y:S01]  /*4e40*/  UMOV UR32, UR33 ;  /* 0x0000002100207c82 */ /* 0x000fe20008000000 */
[----:B------:R-:W-:Y:S01]  /*4e50*/  UMOV UR27, UR7 ;  /* 0x00000007001b7c82 */ /* 0x000fe20008000000 */
[----:B------:R-:W-:Y:S02]  /*4e60*/  UISETP.GE.AND UP0, UPT, UR40, 0x1, UPT ;  /* 0x000000012800788c */ /* 0x000fe4000bf06270 */
[----:B------:R-:W-:Y:S01]  /*4e70*/  UISETP.NE.AND UP4, UPT, UR40, 0x1, UPT ;  /* 0x000000012800788c */ /* 0x000fe2000bf85270 */
[----:B------:R-:W1:Y:S01]  /*4e80*/  LDCU.64 UR14, c[0x0][0xb28] ;  /* 0x00016500ff0e77ac */ /* 0x000e620008000a00 */
[----:B------:R-:W-:-:S02]  /*4e90*/  UISETP.NE.AND UP6, UPT, UR16, 0x1, UPT ;  /* 0x000000011000788c */ /* 0x000fc4000bfc5270 */
[----:B------:R-:W-:Y:S02]  /*4ea0*/  UISETP.NE.AND UP5, UPT, UR30, 0x1, UPT ;  /* 0x000000011e00788c */ /* 0x000fe4000bfa5270 */
[----:B------:R-:W-:Y:S02]  /*4eb0*/  UPRMT UR48, UR48, 0x654, UR5 ;  /* 0x0000065430307896 */ /* 0x000fe40008000005 */
[----:B------:R-:W-:Y:S02]  /*4ec0*/  USHF.R.U32.HI UR32, URZ, UR29, UR32 ;  /* 0x0000001dff207299 */ /* 0x000fe40008011620 */
[----:B--2---:R-:W-:Y:S02]  /*4ed0*/  USHF.R.U32.HI UR27, URZ, UR35, UR27 ;  /* 0x00000023ff1b7299 */ /* 0x004fe4000801161b */
[----:B------:R-:W-:-:S11]  /*4ee0*/  UISETP.NE.AND UP2, UPT, UR4, 0x1, UPT ;  /* 0x000000010400788c */ /* 0x000fd6000bf45270 */
.L_x_106:
[C---:B------:R-:W-:Y:S02]  /*4ef0*/  LEA R7, R14.reuse, UR17, 0x3 ;  /* 0x000000110e077c11 */ /* 0x040fe4000f8e18ff */
[----:B------:R-:W-:Y:S02]  /*4f00*/  SHF.L.U32 R0, R13, 0x1f, RZ ;  /* 0x0000001f0d007819 */ /* 0x000fe400000006ff */
[----:B------:R-:W-:Y:S02]  /*4f10*/  LEA R8, R14, UR17, 0x4 ;  /* 0x000000110e087c11 */ /* 0x000fe4000f8e20ff */
[----:B--2---:R-:W2:Y:S02]  /*4f20*/  SYNCS.PHASECHK.TRANS64.TRYWAIT P0, [R7+URZ+0x1d0], R0 ;  /* 0x0001d000070075a7 */ /* 0x004ea400080011ff */
[----:B--2---:R-:W-:Y:S05]  /*4f30*/  @!P0 BRA `(.L_x_99) ;  /* 0x0000003400c88947 */ /* 0x004fea0003800000 */
.L_x_199:
[----:B------:R-:W3:Y:S01]  /*4f40*/  LDS.128 R8, [R8+0x260] ;  /* 0x0002600008087984 */ /* 0x000ee20000000c00 */
[----:B------:R-:W-:Y:S01]  /*4f50*/  UISETP.GE.AND UP0, UPT, UR40, 0x1, UPT ;  /* 0x000000012800788c */ /* 0x000fe2000bf06270 */
[----:B------:R-:W-:Y:S01]  /*4f60*/  @!PT LDS RZ, [RZ] ;  /* 0x00000000fffff984 */ /* 0x000fe20000000800 */
[----:B------:R-:W-:Y:S01]  /*4f70*/  @!PT LDS RZ, [RZ] ;  /* 0x00000000fffff984 */ /* 0x000fe20000000800 */
[----:B------:R-:W-:Y:S01]  /*4f80*/  @!PT LDS RZ, [RZ] ;  /* 0x00000000fffff984 */ /* 0x000fe20000000800 */
[----:B------:R-:W-:Y:S01]  /*4f90*/  @!PT LDS RZ, [RZ] ;  /* 0x00000000fffff984 */ /* 0x000fe20000000800 */
[----:B------:R1:W-:Y:S06]  /*4fa0*/  MEMBAR.ALL.CTA ;  /* 0x0000000000007992 */ /* 0x0003ec0000008000 */
[----:B-1----:R-:W1:Y:S01]  /*4fb0*/  FENCE.VIEW.ASYNC.S ;  /* 0x00000000000073c6 */ /* 0x002e620000000000 */
[----:B---3--:R-:W-:Y:S11]  /*4fc0*/  LOP3.LUT P0, RZ, R10, 0x1, RZ, 0xc0, !PT ;  /* 0x000000010aff7812 */ /* 0x008ff6000780c0ff */
[----:B------:R-:W-:Y:S02]  /*4fd0*/  @!UPT UIADD3 URZ, UPT, UPT, URZ, URZ, URZ ;  /* 0x000000fffffff290 */ /* 0x000fe4000fffe0ff */
[----:B-1----:R-:W-:Y:S01]  /*4fe0*/  VOTEU.ANY UP1, P0 ;  /* 0x0000000000ff7886 */ /* 0x002fe20000020100 */
[----:B------:R-:W-:Y:S11]  /*4ff0*/  PLOP3.LUT P0, PT, PT, PT, UP1, 0x80, 0x8 ;  /* 0x000000000008781c */ /* 0x000ff60003f0f018 */
[----:B------:R-:W-:Y:S02]  /*5000*/  @!UPT UIADD3 URZ, UPT, UPT, URZ, URZ, URZ ;  /* 0x000000fffffff290 */ /* 0x000fe4000fffe0ff */
[----:B--2---:R-:W-:Y:S02]  /*5010*/  @P0 SHF.R.U32.HI R0, RZ, 0x10, R9 ;  /* 0x00000010ff000819 */ /* 0x004fe40000011609 */
[----:B------:R-:W-:Y:S02]  /*5020*/  @P0 MOV R6, R8 ;  /* 0x0000000800060202 */ /* 0x000fe40000000f00 */
[----:B------:R-:W-:Y:S01]  /*5030*/  @P0 R2UR UR4, R0 ;  /* 0x00000000000402ca */ /* 0x000fe200000e0000 */
[----:B------:R-:W-:Y:S01]  /*5040*/  VIADD R0, R7, 0x1e0 ;  /* 0x000001e007007836 */ /* 0x000fe20000000000 */
[----:B------:R-:W-:Y:S02]  /*5050*/  @P0 LOP3.LUT R8, R9, 0xffff, RZ, 0xc0, !PT ;  /* 0x0000ffff09080812 */ /* 0x000fe400078ec0ff */
[----:B------:R-:W-:Y:S02]  /*5060*/  @P0 R2UR UR6, R6 ;  /* 0x00000000060602ca */ /* 0x000fe400000e0000 */
[----:B------:R-:W-:Y:S02]  /*5070*/  PRMT R0, RZ, 0x654, R0 ;  /* 0x00000654ff007816 */ /* 0x000fe40000000000 */
[----:B------:R-:W-:Y:S02]  /*5080*/  @P0 R2UR UR5, R8 ;  /* 0x00000000080502ca */ /* 0x000fe400000e0000 */
[----:B------:R1:W-:Y:S03]  /*5090*/  SYNCS.ARRIVE.TRANS64.RED.A1T0 RZ, [R0+URZ], RZ ;  /* 0x000000ff00ff79a7 */ /* 0x0003e600081004ff */
[----:B------:R-:W-:Y:S04]  /*50a0*/  @UP1 UMOV UR24, UR4 ;  /* 0x0000000400181c82 */ /* 0x000fe80008000000 */
[----:B------:R-:W-:Y:S04]  /*50b0*/  @UP1 UMOV UR13, UR6 ;  /* 0x00000006000d1c82 */ /* 0x000fe80008000000 */
[----:B------:R-:W-:Y:S01]  /*50c0*/  @UP1 UMOV UR7, UR5 ;  /* 0x0000000500071c82 */ /* 0x000fe20008000000 */
[----:B------:R-:W-:Y:S05]  /*50d0*/  BRA.U !UP0, `(.L_x_100) ;  /* 0x0000000108a47547 */ /* 0x000fea000b800000 */
[----:B------:R-:W-:Y:S02]  /*50e0*/  UIMAD.WIDE.U32 UR10, UR7, UR31, URZ ;  /* 0x0000001f070a72a5 */ /* 0x000fe4000f8e00ff */
[----:B------:R-:W-:Y:S02]  /*50f0*/  UIMAD.WIDE.U32 UR18, UR13, UR28, URZ ;  /* 0x0000001c0d1272a5 */ /* 0x000fe4000f8e00ff */
[----:B------:R-:W-:Y:S02]  /*5100*/  USEL UR4, UR25, UR27, !UP5 ;  /* 0x0000001b19047287 */ /* 0x000fe4000e800000 */
[----:B------:R-:W-:Y:S02]  /*5110*/  USEL UR8, UR26, UR32, !UP6 ;  /* 0x000000201a087287 */ /* 0x000fe4000f000000 */
[----:B------:R-:W-:Y:S02]  /*5120*/  UIMAD.WIDE.U32 UR20, UR4, UR14, URZ ;  /* 0x0000000e041472a5 */ /* 0x000fe4000f8e00ff */
[----:B------:R-:W-:Y:S01]  /*5130*/  UIMAD.WIDE.U32 UR22, UR8, UR14, URZ ;  /* 0x0000000e081672a5 */ /* 0x000fe2000f8e00ff */
[----:B------:R-:W-:Y:S02]  /*5140*/  UMOV UR5, UR11 ;  /* 0x0000000b00057c82 */ /* 0x000fe40008000000 */
[----:B------:R-:W-:Y:S03]  /*5150*/  USHF.R.U32.HI UR6, URZ, UR35, UR5 ;  /* 0x00000023ff067299 */ /* 0x000fe60008011605 */
[----:B------:R-:W-:Y:S01]  /*5160*/  UMOV UR5, UR19 ;  /* 0x0000001300057c82 */ /* 0x000fe20008000000 */
[----:B------:R-:W-:Y:S02]  /*5170*/  USEL UR6, UR7, UR6, !UP5 ;  /* 0x0000000607067287 */ /* 0x000fe4000e800000 */
[----:B------:R-:W-:Y:S02]  /*5180*/  USHF.R.U32.HI UR9, URZ, UR29, UR5 ;  /* 0x0000001dff097299 */ /* 0x000fe40008011605 */
[----:B------:R-:W-:Y:S01]  /*5190*/  UIMAD.WIDE.U32 UR10, UR6, UR14, URZ ;  /* 0x0000000e060a72a5 */ /* 0x000fe2000f8e00ff */
[----:B------:R-:W-:Y:S02]  /*51a0*/  UMOV UR5, UR21 ;  /* 0x0000001500057c82 */ /* 0x000fe40008000000 */
[----:B------:R-:W-:Y:S03]  /*51b0*/  @UP4 USHF.R.U32.HI UR4, URZ, UR15, UR5 ;  /* 0x0000000fff044299 */ /* 0x000fe60008011605 */
[----:B------:R-:W-:Y:S01]  /*51c0*/  UMOV UR5, UR23 ;  /* 0x0000001700057c82 */ /* 0x000fe20008000000 */
[----:B------:R-:W-:Y:S02]  /*51d0*/  UIMAD UR4, UR40, UR4, URZ ;  /* 0x00000004280472a4 */ /* 0x000fe4000f8e02ff */
[----:B------:R-:W-:Y:S02]  /*51e0*/  @UP4 USHF.R.U32.HI UR8, URZ, UR15, UR5 ;  /* 0x0000000fff084299 */ /* 0x000fe40008011605 */
[----:B------:R-:W-:Y:S02]  /*51f0*/  USEL UR5, UR13, UR9, !UP6 ;  /* 0x000000090d057287 */ /* 0x000fe4000f000000 */
[----:B------:R-:W-:Y:S02]  /*5200*/  UIMAD UR9, UR40, UR8, URZ ;  /* 0x00000008280972a4 */ /* 0x000fe4000f8e02ff */
[----:B------:R-:W-:Y:S03]  /*5210*/  UISETP.GE.AND UP0, UPT, UR6, UR4, UPT ;  /* 0x000000040600728c */ /* 0x000fe6000bf06270 */
[----:B------:R-:W-:Y:S01]  /*5220*/  UMOV UR4, UR11 ;  /* 0x0000000b00047c82 */ /* 0x000fe20008000000 */
[----:B------:R-:W-:Y:S02]  /*5230*/  UISETP.GE.OR UP0, UPT, UR5, UR9, UP0 ;  /* 0x000000090500728c */ /* 0x000fe40008706670 */
[----:B------:R-:W-:Y:S02]  /*5240*/  USHF.R.U32.HI UR4, URZ, UR15, UR4 ;  /* 0x0000000fff047299 */ /* 0x000fe40008011604 */
[----:B------:R-:W-:Y:S02]  /*5250*/  UIMAD.WIDE.U32 UR10, UR5, UR14, URZ ;  /* 0x0000000e050a72a5 */ /* 0x000fe4000f8e00ff */
[----:B------:R-:W-:Y:S04]  /*5260*/  USEL UR12, UR6, UR4, !UP4 ;  /* 0x00000004060c7287 */ /* 0x000fe8000e000000 */
[----:B------:R-:W-:Y:S01]  /*5270*/  UIADD3 UR9, UPT, UPT, -UR12, URZ, URZ ;  /* 0x000000ff0c097290 */ /* 0x000fe2000fffe1ff */
[----:B------:R-:W-:Y:S02]  /*5280*/  @!UP0 UMOV UR4, UR11 ;  /* 0x0000000b00048c82 */ /* 0x000fe40008000000 */
[----:B------:R-:W-:Y:S02]  /*5290*/  @!UP0 USHF.R.U32.HI UR4, URZ, UR15, UR4 ;  /* 0x0000000fff048299 */ /* 0x000fe40008011604 */
[----:B------:R-:W-:Y:S02]  /*52a0*/  UIMAD UR9, UR40, UR9, UR6 ;  /* 0x00000009280972a4 */ /* 0x000fe4000f8e0206 */
[----:B------:R-:W-:Y:S04]  /*52b0*/  @!UP0 USEL UR4, UR5, UR4, !UP4 ;  /* 0x0000000405048287 */ /* 0x000fe8000e000000 */
[----:B------:R-:W-:Y:S02]  /*52c0*/  @!UP0 UIMAD UR9, UR8, UR9, UR4 ;  /* 0x00000009080982a4 */ /* 0x000fe4000f8e0204 */
[----:B------:R-:W-:Y:S02]  /*52d0*/  @!UP0 UIADD3 UR10, UPT, UPT, UR12, -UR4, URZ ;  /* 0x800000040c0a8290 */ /* 0x000fe4000fffe0ff */
[----:B------:R-:W-:Y:S02]  /*52e0*/  UIADD3 UR4, UPT, UPT, -UR5, URZ, URZ ;  /* 0x000000ff05047290 */ /* 0x000fe4000fffe1ff */
[----:B------:R-:W-:Y:S02]  /*52f0*/  UIADD3 UR8, UPT, UPT, -UR6, URZ, URZ ;  /* 0x000000ff06087290 */ /* 0x000fe4000fffe1ff */
[----:B------:R-:W-:Y:S02]  /*5300*/  @!UP0 UIMAD UR6, UR10, UR40, UR5 ;  /* 0x000000280a0682a4 */ /* 0x000fe4000f8e0205 */
[----:B------:R-:W-:Y:S02]  /*5310*/  UIMAD UR13, UR16, UR4, UR13 ;  /* 0x00000004100d72a4 */ /* 0x000fe4000f8e020d */
[----:B------:R-:W-:Y:S01]  /*5320*/  UIMAD UR7, UR30, UR8, UR7 ;  /* 0x000000081e0772a4 */ /* 0x000fe2000f8e0207 */
[----:B------:R-:W-:Y:S02]  /*5330*/  @!UP0 UMOV UR5, UR9 ;  /* 0x0000000900058c82 */ /* 0x000fe40008000000 */
[----:B------:R-:W-:Y:S02]  /*5340*/  UIMAD UR13, UR5, UR16, UR13 ;  /* 0x00000010050d72a4 */ /* 0x000fe4000f8e020d */
[----:B------:R-:W-:Y:S11]  /*5350*/  UIMAD UR7, UR6, UR30, UR7 ;  /* 0x0000001e060772a4 */ /* 0x000ff6000f8e0207 */
[----:B------:R-:W-:Y:S01]  /*5360*/  @!UPT UIADD3 URZ, UPT, UPT, URZ, URZ, URZ ;  /* 0x000000fffffff290 */ /* 0x000fe2000fffe0ff */
.L_x_100:
[----:B------:R-:W2:Y:S01]  /*5370*/  @!UP2 LDCU.128 UR20, c[0x0][0xb10] ;  /* 0x00016200ff14a7ac */ /* 0x000ea20008000c00 */
[C---:B----4-:R-:W-:Y:S02]  /*5380*/  ISETP.NE.U32.AND P1, PT, R4.reuse, RZ, PT ;  /* 0x000000ff0400720c */ /* 0x050fe40003f25070 */
[----:B------:R-:W-:Y:S02]  /*5390*/  ISETP.NE.U32.AND P0, PT, R4, RZ, PT ;  /* 0x000000ff0400720c */ /* 0x000fe40003f05070 */
[C---:B------:R-:W-:Y:S02]  /*53a0*/  ISETP.NE.AND.EX P1, PT, R5.reuse, RZ, PT, P1 ;  /* 0x000000ff0500720c */ /* 0x040fe40003f25310 */
[----:B------:R-:W-:Y:S01]  /*53b0*/  ISETP.NE.AND.EX P0, PT, R5, RZ, PT, P0 ;  /* 0x000000ff0500720c */ /* 0x000fe20003f05300 */
[----:B------:R-:W3:Y:S01]  /*53c0*/  @!UP2 LDCU UR5, c[0x0][0xb0c] ;  /* 0x00016180ff05a7ac */ /* 0x000ee20008000800 */
[----:B------:R-:W-:Y:S01]  /*53d0*/  SHF.L.U32 R6, R15, 0x1f, RZ ;  /* 0x0000001f0f067819 */ /* 0x000fe200000006ff */
[----:B--2---:R-:W-:Y:S07]  /*53e0*/  UIMAD.WIDE.U32 UR8, UR13, UR20, URZ ;  /* 0x000000140d0872a5 */ /* 0x004fee000f8e00ff */
[----:B------:R-:W-:Y:S01]  /*53f0*/  @!UP2 UMOV UR4, UR9 ;  /* 0x000000090004ac82 */ /* 0x000fe20008000000 */
[----:B---3--:R-:W-:Y:S02]  /*5400*/  @!UP2 UISETP.NE.AND UP0, UPT, UR5, 0x1, UPT ;  /* 0x000000010500a88c */ /* 0x008fe4000bf05270 */
[----:B------:R-:W-:Y:S02]  /*5410*/  @!UP2 USHF.R.U32.HI UR4, URZ, UR21, UR4 ;  /* 0x00000015ff04a299 */ /* 0x000fe40008011604 */
[----:B------:R-:W-:Y:S02]  /*5420*/  UIMAD.WIDE.U32 UR8, UR7, UR23, URZ ;  /* 0x00000017070872a5 */ /* 0x000fe4000f8e00ff */
[----:B------:R-:W-:Y:S02]  /*5430*/  @!UP2 USEL UR10, UR13, UR4, !UP0 ;  /* 0x000000040d0aa287 */ /* 0x000fe4000c000000 */
[----:B------:R-:W-:Y:S03]  /*5440*/  @!UP2 UISETP.NE.AND UP0, UPT, UR22, 0x1, UPT ;  /* 0x000000011600a88c */ /* 0x000fe6000bf05270 */
[----:B------:R-:W-:Y:S02]  /*5450*/  @!UP2 UMOV UR6, UR9 ;  /* 0x000000090006ac82 */ /* 0x000fe40008000000 */
[----:B------:R-:W2:Y:S02]  /*5460*/  @!UP2 LDCU UR4, c[0x0][0xb20] ;  /* 0x00016400ff04a7ac */ /* 0x000ea40008000800 */
[----:B--2---:R-:W-:Y:S04]  /*5470*/  @!UP2 USHF.R.U32.HI UR6, URZ, UR4, UR6 ;  /* 0x00000004ff06a299 */ /* 0x004fe80008011606 */
[----:B------:R-:W-:Y:S04]  /*5480*/  @!UP2 USEL UR6, UR7, UR6, !UP0 ;  /* 0x000000060706a287 */ /* 0x000fe8000c000000 */
[----:B------:R-:W-:Y:S02]  /*5490*/  @!UP2 UIADD3 UR4, UPT, UPT, -UR10, UR6, URZ ;  /* 0x000000060a04a290 */ /* 0x000fe4000fffe1ff */
[----:B------:R-:W-:Y:S02]  /*54a0*/  @!UP2 UIADD3 UR6, UPT, UPT, UR10, -UR6, URZ ;  /* 0x800000060a06a290 */ /* 0x000fe4000fffe0ff */
[----:B------:R-:W-:Y:S02]  /*54b0*/  @!UP2 UIMAD UR13, UR4, UR5, UR13 ;  /* 0x00000005040da2a4 */ /* 0x000fe4000f8e020d */
[----:B------:R-:W-:Y:S01]  /*54c0*/  @!UP2 UIMAD UR7, UR6, UR22, UR7 ;  /* 0x000000160607a2a4 */ /* 0x000fe2000f8e0207 */
[----:B------:R-:W-:Y:S11]  /*54d0*/  BRA.U UP3, `(.L_x_101) ;  /* 0x0000000103107547 */ /* 0x000ff6000b800000 */
[----:B------:R-:W-:Y:S04]  /*54e0*/  MOV R7, UR34 ;  /* 0x0000002200077c02 */ /* 0x000fe80008000f00 */
[----:B------:R-:W-:Y:S04]  /*54f0*/  SHF.L.U32 R7, R7, 0x1f, RZ ;  /* 0x0000001f07077819 */ /* 0x000fe800000006ff */
[----:B------:R-:W2:Y:S02]  /*5500*/  SYNCS.PHASECHK.TRANS64.TRYWAIT P2, [UR17+0x1c8], R7 ;  /* 0x0001c807ff0075a7 */ /* 0x000ea40008041111 */
[----:B--2---:R-:W-:Y:S05]  /*5510*/  @!P2 BRA `(.L_x_102) ;  /* 0x000000300064a947 */ /* 0x004fea0003800000 */
.L_x_101:
[----:B------:R-:W-:Y:S05]  /*5520*/  @!P1 BRA `(.L_x_103) ;  /* 0x0000000000309947 */ /* 0x000fea0003800000 */
[----:B------:R-:W-:Y:S01]  /*5530*/  ISETP.NE.U32.AND P1, PT, R2, RZ, PT ;  /* 0x000000ff0200720c */ /* 0x000fe20003f25070 */
[----:B------:R-:W2:Y:S01]  /*5540*/  LDCU.64 UR4, c[0x0][0x358] ;  /* 0x00006b00ff0477ac */ /* 0x000ea20008000a00 */
[----:B------:R-:W-:Y:S02]  /*5550*/  IMAD.MOV.U32 R79, RZ, RZ, 0x1 ;  /* 0x00000001ff4f7424 */ /* 0x000fe400078e00ff */
[----:B------:R-:W-:Y:S11]  /*5560*/  ISETP.NE.AND.EX P1, PT, R3, RZ, PT, P1 ;  /* 0x000000ff0300720c */ /* 0x000ff60003f25310 */
[----:B------:R-:W-:Y:S02]  /*5570*/  @!UPT UIADD3 URZ, UPT, UPT, URZ, URZ, URZ ;  /* 0x000000fffffff290 */ /* 0x000fe4000fffe0ff */
[----:B------:R-:W3:Y:S01]  /*5580*/  @P1 LDC.64 R8, c[0x0][0x888] ;  /* 0x00022200ff081b82 */ /* 0x000ee20000000a00 */
[----:B-1----:R-:W-:Y:S04]  /*5590*/  @P1 IMAD R0, R4, UR36, RZ ;  /* 0x0000002404001c24 */ /* 0x002fe8000f8e02ff */
[----:B---3--:R-:W-:Y:S04]  /*55a0*/  @P1 IMAD.WIDE R8, R0, 0x4, R8 ;  /* 0x0000000400081825 */ /* 0x008fe800078e0208 */
[----:B------:R-:W-:Y:S01]  /*55b0*/  HFMA2 R0, -RZ, RZ, 0, 5.9604644775390625e-08 ;  /* 0x00000001ff007431 */ /* 0x000fe200000001ff */
[----:B--2--5:R2:W5:Y:S04]  /*55c0*/  @P1 LDG.E R39, desc[UR4][R8.64] ;  /* 0x0000000408271981 */ /* 0x024568000c1e1900 */
[----:B------:R-:W-:Y:S01]  /*55d0*/  @!P1 PRMT R79, R0, 0x7610, R79 ;  /* 0x00007610004f9816 */ /* 0x000fe2000000004f */
[----:B--2---:R-:W3:Y:S06]  /*55e0*/  @!P1 LDC R39, c[0x0][0x880] ;  /* 0x00022000ff279b82 */ /* 0x004eec0000000800 */
.L_x_103:
[----:B---3-5:R-:W-:Y:S01]  /*55f0*/  @!P0 FSETP.EQ.AND P1, PT, R39, RZ, PT ;  /* 0x000000ff2700820b */ /* 0x028fe20003f22000 */
[----:B------:R-:W-:Y:S01]  /*5600*/  @!UPT UIADD3 URZ, UPT, UPT, URZ, URZ, URZ ;  /* 0x000000fffffff290 */ /* 0x000fe2000fffe0ff */
[----:B------:R-:W-:Y:S11]  /*5610*/  @!P0 BRA `(.L_x_104) ;  /* 0x0000000000188947 */ /* 0x000ff60003800000 */
[----:B------:R-:W-:Y:S02]  /*5620*/  LOP3.LUT P0, RZ, R79, 0xff, RZ, 0xc0, !PT ;  /* 0x000000ff4fff7812 */ /* 0x000fe4000780c0ff */
[----:B------:R-:W-:Y:S04]  /*5630*/  ISETP.NE.U32.AND P1, PT, R2, RZ, PT ;  /* 0x000000ff0200720c */ /* 0x000fe80003f25070 */
[----:B------:R-:W-:Y:S04]  /*5640*/  ISETP.NE.AND.EX P1, PT, R3, RZ, PT, P1 ;  /* 0x000000ff0300720c */ /* 0x000fe80003f25310 */
[----:B------:R-:W-:Y:S03]  /*5650*/  PLOP3.LUT P1, PT, P1, PT, PT, 0x8, 0x80 ;  /* 0x000000000080781c */ /* 0x000fe60000f2e170 */
[----:B------:R-:W-:Y:S11]  /*5660*/  @P0 FSETP.EQ.AND P1, PT, R39, RZ, PT ;  /* 0x000000ff2700020b */ /* 0x000ff60003f22000 */
[----:B------:R-:W-:Y:S02]  /*5670*/  @!UPT UIADD3 URZ, UPT, UPT, URZ, URZ, URZ ;  /* 0x000000fffffff290 */ /* 0x000fe4000fffe0ff */
.L_x_104:
[----:B------:R-:W2:Y:S01]  /*5680*/  SYNCS.PHASECHK.TRANS64.TRYWAIT P0, [UR17+0x1b8], R6 ;  /* 0x0001b806ff0075a7 */ /* 0x000ea20008001111 */
[----:B------:R-:W-:Y:S02]  /*5690*/  ELECT P2, URZ, PT ;  /* 0x0000000000ff782f */ /* 0x000fe40003840000 */
[----:B------:R-:W-:Y:S01]  /*56a0*/  IADD3 R14, PT, PT, R14, 0x1, RZ ;  /* 0x000000010e0e7810 */ /* 0x000fe20007ffe0ff */
[----:B--2---:R-:W-:Y:S10]  /*56b0*/  @!P0 BRA `(.L_x_105) ;  /* 0x0000003000148947 */ /* 0x004ff40003800000 */
.L_x_202:
[----:B------:R-:W-:Y:S01]  /*56c0*/  PLOP3.LUT P1, PT, P1, P2, PT, 0xf2, 0x2f ;  /* 0x00000000002f781c */ /* 0x000fe20000f25e72 */
[----:B------:R-:W-:Y:S01]  /*56d0*/  UMOV UR18, 0x0 ;  /* 0x0000000000127882 */ /* 0x000fe20000000000 */
[----:B------:R-:W-:Y:S01]  /*56e0*/  UMOV UR19, 0x10000000 ;  /* 0x1000000000137882 */ /* 0x000fe20000000000 */
[----:B------:R-:W-:Y:S01]  /*56f0*/  UMOV UR12, UR36 ;  /* 0x00000024000c7c82 */ /* 0x000fe20008000000 */
[----:B------:R-:W-:Y:S01]  /*5700*/  LOP3.LUT R15, R15, 0x1, RZ, 0x3c, !PT ;  /* 0x000000010f0f7812 */ /* 0x000fe200078e3cff */
[----:B------:R-:W-:Y:S01]  /*5710*/  UPLOP3.LUT UP3, UPT, UPT, UPT, UPT, 0x80, 0x8 ;  /* 0x000000000008789c */ /* 0x000fe20003f6f070 */
[----:B------:R-:W-:Y:S07]  /*5720*/  UMOV UR36, UR24 ;  /* 0x0000001800247c82 */ /* 0x000fee0008000000 */
[----:B-1----:R-:W-:Y:S01]  /*5730*/  @!P1 IADD3 R6, P0, PT, R16, 0x580, RZ ;  /* 0x0000058010069810 */ /* 0x002fe20007f1e0ff */
[----:B------:R-:W-:Y:S03]  /*5740*/  VOTEU.ALL UP0, P1 ;  /* 0x0000000000ff7886 */ /* 0x000fe60000800000 */
[----:B------:R-:W-:Y:S01]  /*5750*/  @!P1 R2UR UR5, R6 ;  /* 0x00000000060592ca */ /* 0x000fe200000e0000 */
[----:B------:R-:W-:Y:S01]  /*5760*/  @!P1 IMAD.X R0, RZ, RZ, R17, P0 ;  /* 0x000000ffff009224 */ /* 0x000fe200000e0611 */
[----:B------:R-:W-:Y:S01]  /*5770*/  @!UP0 USHF.L.U32 UR10, UR45, 0x6, URZ ;  /* 0x000000062d0a8899 */ /* 0x000fe200080006ff */
[----:B------:R-:W-:Y:S01]  /*5780*/  ISETP.NE.AND P0, PT, R14, 0x2, PT ;  /* 0x000000020e00780c */ /* 0x000fe20003f05270 */
[----:B------:R-:W-:Y:S02]  /*5790*/  @!UP0 USHF.L.U32 UR11, UR46, 0x6, URZ ;  /* 0x000000062e0b8899 */ /* 0x000fe400080006ff */
[----:B------:R-:W-:Y:S01]  /*57a0*/  @!P1 R2UR UR4, R0 ;  /* 0x00000000000492ca */ /* 0x000fe200000e0000 */
[----:B------:R-:W-:Y:S01]  /*57b0*/  @!UP0 UIADD3 UR8, UPT, UPT, UR17, 0x400, URZ ;  /* 0x0000040011088890 */ /* 0x000fe2000fffe0ff */
[----:B------:R-:W-:Y:S01]  /*57c0*/  SEL R0, RZ, 0x1, P0 ;  /* 0x00000001ff007807 */ /* 0x000fe20000000000 */
[----:B------:R-:W-:Y:S01]  /*57d0*/  @!UP0 UIADD3 UR9, UPT, UPT, UR17, 0x1b0, URZ ;  /* 0x000001b011098890 */ /* 0x000fe2000fffe0ff */
[----:B------:R-:W-:Y:S01]  /*57e0*/  SEL R14, R14, RZ, P0 ;  /* 0x000000ff0e0e7207 */ /* 0x000fe20000000000 */
[----:B------:R-:W-:Y:S01]  /*57f0*/  VOTEU.ALL UP0, P1 ;  /* 0x0000000000ff7886 */ /* 0x000fe20000800000 */
[----:B------:R-:W-:Y:S01]  /*5800*/  LOP3.LUT R13, R13, R0, RZ, 0x3c, !PT ;  /* 0x000000000d0d7212 */ /* 0x000fe200078e3cff */
[----:B------:R-:W-:Y:S01]  /*5810*/  IMAD.U32 R6, RZ, RZ, UR5 ;  /* 0x00000005ff067e24 */ /* 0x000fe2000f8e00ff */
[----:B------:R-:W-:Y:S02]  /*5820*/  UIADD3 UR45, UPT, UPT, UR7, UR57, URZ ;  /* 0x00000039072d7290 */ /* 0x000fe4000fffe0ff */
[----:B------:R-:W-:Y:S03]  /*5830*/  UIADD3 UR46, UPT, UPT, UR13, UR60, URZ ;  /* 0x0000003c0d2e7290 */ /* 0x000fe6000fffe0ff */
[----:B------:R-:W-:Y:S01]  /*5840*/  IMAD.U32 R7, RZ, RZ, UR4 ;  /* 0x00000004ff077e24 */ /* 0x000fe2000f8e00ff */
[----:B------:R-:W-:Y:S04]  /*5850*/  @!P1 R2UR UR4, R6 ;  /* 0x00000000060492ca */ /* 0x000fe800000e0000 */
[----:B------:R-:W-:Y:S11]  /*5860*/  @!P1 R2UR UR5, R7 ;  /* 0x00000000070592ca */ /* 0x000ff600000e0000 */
[----:B------:R-:W-:Y:S02]  /*5870*/  @!UPT UIADD3 URZ, UPT, UPT, URZ, URZ, URZ ;  /* 0x000000fffffff290 */ /* 0x000fe4000fffe0ff */
[----:B------:R2:W-:Y:S01]  /*5880*/  @!UP0 UTMALDG.3D [UR8], [UR4], desc[UR18] ;  /* 0x00001208040085b4 */ /* 0x0005e20008011000 */
[----:B------:R2:W-:Y:S01]  /*5890*/  @!P1 SYNCS.ARRIVE.TRANS64.RED.A0TR RZ, [UR17+0x1b0], R12 ;  /* 0x0001b00cffff99a7 */ /* 0x0005e20008300411 */
[----:B------:R-:W-:Y:S01]  /*58a0*/  SYNCS.ARRIVE.TRANS64.RED.A1T0 RZ, [UR48], RZ ;  /* 0x000000ffffff79a7 */ /* 0x000fe20008100430 */
[----:B------:R-:W-:Y:S05]  /*58b0*/  BRA.U UP1, `(.L_x_106) ;  /* 0xfffffff5018c7547 */ /* 0x000fea000b83ffff */
[----:B------:R-:W-:Y:S07]  /*58c0*/  MOV R0, UR17 ;  /* 0x0000001100007c02 */ /* 0x000fee0008000f00 */
.L_x_107:
[----:B-1----:R-:W-:-:S04]  /*58d0*/  SHF.L.U32 R2, R15, 0x1f, RZ ;  /* 0x0000001f0f027819 */ /* 0x002fc800000006ff */
[----:B------:R1:W3:Y:S03]  /*58e0*/  SYNCS.PHASECHK.TRANS64.TRYWAIT P0, [R0+URZ+0x1b8], R2 ;  /* 0x0001b802000075a7 */ /* 0x0002e600080011ff */
[----:B---3--:R-:W-:Y:S05]  /*58f0*/  @!P0 NANOSLEEP.SYNCS 0x989680 ;  /* 0x009896800000895d */ /* 0x008fea0003900000 */
[----:B------:R-:W3:Y:S02]  /*5900*/  @!P0 SYNCS.PHASECHK.TRANS64 P0, [R0+URZ+0x1b8], R2 ;  /* 0x0001b802000085a7 */ /* 0x000ee400080010ff */
[----:B--23--:R-:W-:Y:S05]  /*5910*/  @P0 EXIT ;  /* 0x000000000000094d */ /* 0x00cfea0003800000 */
[----:B------:R-:W-:Y:S05]  /*5920*/  BRA `(.L_x_107) ;  /* 0xfffffffc00e87947 */ /* 0x000fea000383ffff */
.L_x_98:
[----:B------:R-:W-:-:S06]  /*5930*/  UISETP.GE.AND UP0, UPT, UR22, 0x4, UPT ;  /* 0x000000041600788c */ /* 0x000fcc000bf06270 */
[----:B------:R-:W-:-:S13]  /*5940*/  PLOP3.LUT P0, PT, PT, PT, UP0, 0x80, 0x8 ;  /* 0x000000000008781c */ /* 0x000fda0003f0f008 */
[----:B------:R-:W-:Y:S05]  /*5950*/  @!P0 EXIT ;  /* 0x000000000000894d */ /* 0x000fea0003800000 */
[----:B------:R-:W-:Y:S01]  /*5960*/  BAR.SYNC.DEFER_BLOCKING 0x6, 0xa0 ;  /* 0x0182800000007b1d */ /* 0x000fe20000010000 */
[C---:B------:R-:W-:Y:S02]  /*5970*/  IMAD.SHL.U32 R7, R76.reuse, 0x40, RZ ;  /* 0x000000404c077824 */ /* 0x040fe400078e00ff */
[----:B------:R-:W-:Y:S02]  /*5980*/  HFMA2 R81, -RZ, RZ, 0, 0 ;  /* 0x00000000ff517431 */ /* 0x000fe400000001ff */
[C---:B------:R-:W-:Y:S01]  /*5990*/  IMAD.SHL.U32 R4, R76.reuse, 0x20, RZ ;  /* 0x000000204c047824 */ /* 0x040fe200078e00ff */
[----:B------:R-:W-:Y:S01]  /*59a0*/  CS2R R82, SRZ ;  /* 0x0000000000527805 */ /* 0x000fe2000001ff00 */
[----:B------:R-:W-:Y:S01]  /*59b0*/  IMAD.SHL.U32 R6, R76, 0x2, RZ ;  /* 0x000000024c067824 */ /* 0x000fe200078e00ff */
[----:B------:R-:W-:Y:S01]  /*59c0*/  UMOV UR44, 0x400 ;  /* 0x00000400002c7882 */ /* 0x000fe20000000000 */
[----:B------:R-:W-:Y:S01]  /*59d0*/  LOP3.LUT R5, R7, 0x180, RZ, 0xc0, !PT ;  /* 0x0000018007057812 */ /* 0x000fe200078ec0ff */
[----:B------:R-:W-:Y:S01]  /*59e0*/  ULEA UR44, UR48, UR44, 0x18 ;  /* 0x0000002c302c7291 */ /* 0x000fe2000f8ec0ff */
[----:B------:R-:W-:Y:S01]  /*59f0*/  LOP3.LUT R4, R4, 0xc00, RZ, 0xc0, !PT ;  /* 0x00000c0004047812 */ /* 0x000fe200078ec0ff */
[----:B------:R-:W1:Y:S01]  /*5a00*/  LDC.64 R72, c[0x0][0x888] ;  /* 0x00022200ff487b82 */ /* 0x000e620000000a00 */
[----:B------:R-:W-:Y:S01]  /*5a10*/  LOP3.LUT R6, R5, 0x20, R6, 0xf8, !PT ;  /* 0x0000002005067812 */ /* 0x000fe200078ef806 */
[----:B------:R-:W-:Y:S01]  /*5a20*/  IMAD.SHL.U32 R5, R76, 0x8, RZ ;  /* 0x000000084c057824 */ /* 0x000fe200078e00ff */
[----:B------:R-:W-:Y:S01]  /*5a30*/  LOP3.LUT R4, R4, 0x40, R7, 0xf8, !PT ;  /* 0x0000004004047812 */ /* 0x000fe200078ef807 */
[----:B------:R-:W-:Y:S01]  /*5a40*/  IMAD.U32 R37, R76, 0x10000, RZ ;  /* 0x000100004c257824 */ /* 0x000fe200078e00ff */
[----:B------:R-:W-:Y:S01]  /*5a50*/  UIADD3 UR4, UPT, UPT, UR44, 0x1400, URZ ;  /* 0x000014002c047890 */ /* 0x000fe2000fffe0ff */
[----:B------:R-:W-:Y:S01]  /*5a60*/  IMAD.MOV.U32 R36, RZ, RZ, RZ ;  /* 0x000000ffff247224 */ /* 0x000fe200078e00ff */
[----:B------:R-:W-:Y:S01]  /*5a70*/  LOP3.LUT R5, R6, 0x30, R5, 0x78, !PT ;  /* 0x0000003006057812 */ /* 0x000fe200078e7805 */
[----:B------:R-:W2:Y:S01]  /*5a80*/  LDC.64 R74, c[0x0][0x890] ;  /* 0x00022400ff4a7b82 */ /* 0x000ea20000000a00 */
[----:B------:R-:W-:Y:S01]  /*5a90*/  LOP3.LUT R4, R4, 0x200, R7, 0xf8, !PT ;  /* 0x0000020004047812 */ /* 0x000fe200078ef807 */
[----:B------:R-:W-:Y:S01]  /*5aa0*/  IMAD.MOV.U32 R84, RZ, RZ, RZ ;  /* 0x000000ffff547224 */ /* 0x000fe200078e00ff */
[----:B------:R-:W-:Y:S01]  /*5ab0*/  LOP3.LUT R37, R37, 0x600000, RZ, 0xc0, !PT ;  /* 0x0060000025257812 */ /* 0x000fe200078ec0ff */
[----:B------:R-:W-:Y:S01]  /*5ac0*/  IMAD.U32 R85, RZ, RZ, UR4 ;  /* 0x00000004ff557e24 */ /* 0x000fe2000f8e00ff */
[----:B------:R-:W-:Y:S01]  /*5ad0*/  LOP3.LUT R78, R4, R5, RZ, 0xfc, !PT ;  /* 0x00000005044e7212 */ /* 0x000fe200078efcff */
[----:B------:R-:W3:Y:S01]  /*5ae0*/  LDS R0, [UR44+0x280] ;  /* 0x0002802cff007984 */ /* 0x000ee20008000800 */
[----:B------:R-:W-:Y:S01]  /*5af0*/  IMAD.SHL.U32 R4, R76, 0x10, RZ ;  /* 0x000000104c047824 */ /* 0x000fe200078e00ff */
[----:B------:R-:W4:Y:S01]  /*5b00*/  LDC.64 R70, c[0x0][0x8b0] ;  /* 0x00022c00ff467b82 */ /* 0x000f220000000a00 */
[----:B------:R-:W-:Y:S01]  /*5b10*/  IADD3 R77, PT, PT, R78, UR44, RZ ;  /* 0x0000002c4e4d7c10 */ /* 0x000fe2000fffe0ff */
[----:B------:R-:W1:Y:S02]  /*5b20*/  LDCU UR50, c[0x0][0x370] ;  /* 0x00006e00ff3277ac */ /* 0x000e640008000800 */
[----:B------:R-:W-:Y:S01]  /*5b30*/  LOP3.LUT R4, R4, 0x20, RZ, 0xc0, !PT ;  /* 0x0000002004047812 */ /* 0x000fe200078ec0ff */
[----:B------:R-:W1:Y:S03]  /*5b40*/  LDCU.64 UR62, c[0x0][0x348] ;  /* 0x00006900ff3e77ac */ /* 0x000e660008000a00 */
[----:B------:R-:W1:Y:S01]  /*5b50*/  LDC.64 R68, c[0x0][0x8a8] ;  /* 0x00022a00ff447b82 */ /* 0x000e620000000a00 */
[----:B------:R-:W-:Y:S01]  /*5b60*/  IADD3 R77, PT, PT, -R4, 0x400, R77 ;  /* 0x00000400044d7810 */ /* 0x000fe20007ffe14d */
[----:B------:R-:W1:Y:S01]  /*5b70*/  LDCU UR41, c[0x0][0xb0c] ;  /* 0x00016180ff2977ac */ /* 0x000e620008000800 */
[----:B------:R-:W1:Y:S01]  /*5b80*/  LDCU UR39, c[0x0][0xb30] ;  /* 0x00016600ff2777ac */ /* 0x000e620008000800 */
[----:B------:R-:W1:Y:S01]  /*5b90*/  LDCU.64 UR58, c[0x0][0x888] ;  /* 0x00011100ff3a77ac */ /* 0x000e620008000a00 */
[----:B------:R-:W1:Y:S01]  /*5ba0*/  LDCU.64 UR42, c[0x0][0xb28] ;  /* 0x00016500ff2a77ac */ /* 0x000e620008000a00 */
[----:B------:R-:W1:Y:S01]  /*5bb0*/  LDCU.128 UR52, c[0x0][0xb10] ;  /* 0x00016200ff3477ac */ /* 0x000e620008000c00 */
[----:B------:R-:W1:Y:S01]  /*5bc0*/  LDCU UR49, c[0x0][0x374] ;  /* 0x00006e80ff3177ac */ /* 0x000e620008000800 */
[----:B------:R-:W-:Y:S01]  /*5bd0*/  UIADD3 UR56, UPT, UPT, UR44, 0x400, URZ ;  /* 0x000004002c387890 */ /* 0x000fe2000fffe0ff */
[----:B---3--:R-:W-:-:S11]  /*5be0*/  IMAD.IADD R37, R0, 0x1, R37 ;  /* 0x0000000100257824 */ /* 0x008fd600078e0225 */
.L_x_125:
[----:B------:R-:W-:Y:S02]  /*5bf0*/  LEA R3, R81, UR44, 0x3 ;  /* 0x0000002c51037c11 */ /* 0x000fe4000f8e18ff */
[----:B------:R-:W-:Y:S02]  /*5c00*/  SHF.L.U32 R0, R83, 0x1f, RZ ;  /* 0x0000001f53007819 */ /* 0x000fe400000006ff */
[----:B-1----:R-:W-:Y:S02]  /*5c10*/  LEA R4, R81, UR44, 0x4 ;  /* 0x0000002c51047c11 */ /* 0x002fe4000f8e20ff */
[----:B------:R-:W3:Y:S02]  /*5c20*/  SYNCS.PHASECHK.TRANS64.TRYWAIT P0, [R3+URZ+0x1d0], R0 ;  /* 0x0001d000030075a7 */ /* 0x000ee400080011ff */
[----:B--23--:R-:W-:Y:S05]  /*5c30*/  @!P0 BRA `(.L_x_108) ;  /* 0x0000002800cc8947 */ /* 0x00cfea0003800000 */
.L_x_203:
[----:B------:R-:W1:Y:S01]  /*5c40*/  LDS.128 R4, [R4+0x260] ;  /* 0x0002600004047984 */ /* 0x000e620000000c00 */
[----:B------:R-:W-:Y:S01]  /*5c50*/  UISETP.GE.AND UP0, UPT, UR40, 0x1, UPT ;  /* 0x000000012800788c */ /* 0x000fe2000bf06270 */
[----:B------:R-:W-:Y:S01]  /*5c60*/  @!PT LDS RZ, [RZ] ;  /* 0x00000000fffff984 */ /* 0x000fe20000000800 */
[----:B------:R-:W-:Y:S01]  /*5c70*/  @!PT LDS RZ, [RZ] ;  /* 0x00000000fffff984 */ /* 0x000fe20000000800 */
[----:B------:R-:W-:Y:S01]  /*5c80*/  @!PT LDS RZ, [RZ] ;  /* 0x00000000fffff984 */ /* 0x000fe20000000800 */
[----:B------:R-:W-:Y:S01]  /*5c90*/  @!PT LDS RZ, [RZ] ;  /* 0x00000000fffff984 */ /* 0x000fe20000000800 */
[----:B------:R2:W-:Y:S06]  /*5ca0*/  MEMBAR.ALL.CTA ;  /* 0x0000000000007992 */ /* 0x0005ec0000008000 */
[----:B--2---:R-:W2:Y:S01]  /*5cb0*/  FENCE.VIEW.ASYNC.S ;  /* 0x00000000000073c6 */ /* 0x004ea20000000000 */
[----:B-1----:R-:W-:Y:S11]  /*5cc0*/  LOP3.LUT P0, RZ, R6, 0x1, RZ, 0xc0, !PT ;  /* 0x0000000106ff7812 */ /* 0x002ff6000780c0ff */
[----:B------:R-:W-:Y:S02]  /*5cd0*/  @!UPT UIADD3 URZ, UPT, UPT, URZ, URZ, URZ ;  /* 0x000000fffffff290 */ /* 0x000fe4000fffe0ff */
[----:B--2---:R-:W-:Y:S01]  /*5ce0*/  VOTEU.ANY UP1, P0 ;  /* 0x0000000000ff7886 */ /* 0x004fe20000020100 */
[----:B------:R-:W-:Y:S01]  /*5cf0*/  PLOP3.LUT P0, PT, PT, PT, UP1, 0x80, 0x8 ;  /* 0x000000000008781c */ /* 0x000fe20003f0f018 */
[----:B------:R-:W-:Y:S11]  /*5d00*/  UP2UR UR47, UPR, URZ, 0x2 ;  /* 0x00000002ff2f7883 */ /* 0x000ff60008000000 */
[----:B------:R-:W-:Y:S01]  /*5d10*/  @!UPT UIADD3 URZ, UPT, UPT, URZ, URZ, URZ ;  /* 0x000000fffffff290 */ /* 0x000fe2000fffe0ff */
[----:B---3--:R-:W-:Y:S02]  /*5d20*/  @P0 SHF.R.U32.HI R0, RZ, 0x10, R5 ;  /* 0x00000010ff000819 */ /* 0x008fe40000011605 */
        /* <DEDUP_REMOVED lines=12> */
[----:B------:R-:W2:Y:S01]  /*5df0*/  LDCU UR12, c[0x0][0xb20] ;  /* 0x00016400ff0c77ac */ /* 0x000ea20008000800 */
[----:B------:R-:W-:Y:S02]  /*5e00*/  UIMAD.WIDE.U32 UR4, UR49, UR55, URZ ;  /* 0x00000037310472a5 */ /* 0x000fe4000f8e00ff */
[----:B------:R-:W-:Y:S02]  /*5e10*/  UIMAD.WIDE.U32 UR6, UR50, UR52, URZ ;  /* 0x00000034320672a5 */ /* 0x000fe4000f8e00ff */
[----:B------:R-:W-:Y:S02]  /*5e20*/  UISETP.NE.AND UP0, UPT, UR54, 0x1, UPT ;  /* 0x000000013600788c */ /* 0x000fe4000bf05270 */
[----:B------:R-:W-:Y:S02]  /*5e30*/  UIMAD.WIDE.U32 UR8, UR37, UR55, URZ ;  /* 0x00000037250872a5 */ /* 0x000fe4000f8e00ff */
[----:B------:R-:W-:Y:S02]  /*5e40*/  UIMAD.WIDE.U32 UR10, UR38, UR52, URZ ;  /* 0x00000034260a72a5 */ /* 0x000fe4000f8e00ff */
[----:B------:R-:W-:Y:S02]  /*5e50*/  UISETP.NE.AND UP1, UPT, UR41, 0x1, UPT ;  /* 0x000000012900788c */ /* 0x000fe4000bf25270 */
[----:B------:R-:W-:Y:S01]  /*5e60*/  UISETP.NE.AND UP2, UPT, UR40, 0x1, UPT ;  /* 0x000000012800788c */ /* 0x000fe2000bf45270 */
[----:B------:R-:W-:Y:S02]  /*5e70*/  UMOV UR4, UR5 ;  /* 0x0000000500047c82 */ /* 0x000fe40008000000 */
[----:B--2---:R-:W-:Y:S03]  /*5e80*/  USHF.R.U32.HI UR5, URZ, UR12, UR4 ;  /* 0x0000000cff057299 */ /* 0x004fe60008011604 */
[----:B------:R-:W-:Y:S02]  /*5e90*/  UMOV UR4, UR7 ;  /* 0x0000000700047c82 */ /* 0x000fe40008000000 */
[----:B------:R-:W-:Y:S02]  /*5ea0*/  USHF.R.U32.HI UR7, URZ, UR53, UR4 ;  /* 0x00000035ff077299 */ /* 0x000fe40008011604 */
[----:B------:R-:W-:Y:S02]  /*5eb0*/  USEL UR4, UR49, UR5, !UP0 ;  /* 0x0000000531047287 */ /* 0x000fe4000c000000 */
[----:B------:R-:W-:Y:S01]  /*5ec0*/  USEL UR7, UR50, UR7, !UP1 ;  /* 0x0000000732077287 */ /* 0x000fe2000c800000 */
[----:B------:R-:W-:Y:S01]  /*5ed0*/  UMOV UR5, UR9 ;  /* 0x0000000900057c82 */ /* 0x000fe20008000000 */
[----:B------:R-:W-:Y:S02]  /*5ee0*/  UIMAD.WIDE.U32 UR8, UR4, UR42, URZ ;  /* 0x0000002a040872a5 */ /* 0x000fe4000f8e00ff */
[----:B------:R-:W-:Y:S03]  /*5ef0*/  USHF.R.U32.HI UR6, URZ, UR12, UR5 ;  /* 0x0000000cff067299 */ /* 0x000fe60008011605 */
[----:B------:R-:W-:Y:S01]  /*5f00*/  UMOV UR5, UR11 ;  /* 0x0000000b00057c82 */ /* 0x000fe20008000000 */
[----:B------:R-:W-:Y:S02]  /*5f10*/  UIMAD.WIDE.U32 UR10, UR7, UR42, URZ ;  /* 0x0000002a070a72a5 */ /* 0x000fe4000f8e00ff */
[----:B------:R-:W-:Y:S02]  /*5f20*/  USHF.R.U32.HI UR12, URZ, UR53, UR5 ;  /* 0x00000035ff0c7299 */ /* 0x000fe40008011605 */
[----:B------:R-:W-:Y:S01]  /*5f30*/  USEL UR6, UR37, UR6, !UP0 ;  /* 0x0000000625067287 */ /* 0x000fe2000c000000 */
[----:B------:R-:W-:Y:S02]  /*5f40*/  UMOV UR5, UR9 ;  /* 0x0000000900057c82 */ /* 0x000fe40008000000 */
[----:B------:R-:W-:Y:S01]  /*5f50*/  UMOV UR10, UR11 ;  /* 0x0000000b000a7c82 */ /* 0x000fe20008000000 */
[----:B------:R-:W-:Y:S02]  /*5f60*/  @UP2 USHF.R.U32.HI UR4, URZ, UR43, UR5 ;  /* 0x0000002bff042299 */ /* 0x000fe40008011605 */
[----:B------:R-:W-:Y:S02]  /*5f70*/  @UP2 USHF.R.U32.HI UR7, URZ, UR43, UR10 ;  /* 0x0000002bff072299 */ /* 0x000fe4000801160a */
[----:B------:R-:W-:Y:S02]  /*5f80*/  UIMAD UR4, UR40, UR4, URZ ;  /* 0x00000004280472a4 */ /* 0x000fe4000f8e02ff */
[----:B------:R-:W-:Y:S02]  /*5f90*/  UIMAD.WIDE.U32 UR10, UR6, UR42, URZ ;  /* 0x0000002a060a72a5 */ /* 0x000fe4000f8e00ff */
[----:B------:R-:W-:Y:S02]  /*5fa0*/  USEL UR5, UR38, UR12, !UP1 ;  /* 0x0000000c26057287 */ /* 0x000fe4000c800000 */
[----:B------:R-:W-:Y:S02]  /*5fb0*/  UIMAD UR8, UR40, UR7, URZ ;  /* 0x00000007280872a4 */ /* 0x000fe4000f8e02ff */
[----:B------:R-:W-:Y:S03]  /*5fc0*/  UISETP.GE.AND UP0, UPT, UR6, UR4, UPT ;  /* 0x000000040600728c */ /* 0x000fe6000bf06270 */
[----:B------:R-:W-:Y:S01]  /*5fd0*/  UMOV UR4, UR11 ;  /* 0x0000000b00047c82 */ /* 0x000fe20008000000 */
[----:B------:R-:W-:Y:S02]  /*5fe0*/  UISETP.GE.OR UP0, UPT, UR5, UR8, UP0 ;  /* 0x000000080500728c */ /* 0x000fe40008706670 */
[----:B------:R-:W-:Y:S02]  /*5ff0*/  USHF.R.U32.HI UR4, URZ, UR43, UR4 ;  /* 0x0000002bff047299 */ /* 0x000fe40008011604 */
[----:B------:R-:W-:Y:S02]  /*6000*/  UIMAD.WIDE.U32 UR8, UR5, UR42, URZ ;  /* 0x0000002a050872a5 */ /* 0x000fe4000f8e00ff */
[----:B------:R-:W-:Y:S02]  /*6010*/  USEL UR11, UR6, UR4, !UP2 ;  /* 0x00000004060b7287 */ /* 0x000fe4000d000000 */
[----:B------:R-:W-:Y:S02]  /*6020*/  UIADD3 UR8, UPT, UPT, -UR5, URZ, URZ ;  /* 0x000000ff05087290 */ /* 0x000fe4000fffe1ff */
[----:B------:R-:W-:Y:S01]  /*6030*/  UIADD3 UR10, UPT, UPT, -UR11, URZ, URZ ;  /* 0x000000ff0b0a7290 */ /* 0x000fe2000fffe1ff */
[----:B------:R-:W-:Y:S01]  /*6040*/  @!UP0 UMOV UR4, UR9 ;  /* 0x0000000900048c82 */ /* 0x000fe20008000000 */
[----:B------:R-:W-:Y:S02]  /*6050*/  UIADD3 UR9, UPT, UPT, -UR6, URZ, URZ ;  /* 0x000000ff06097290 */ /* 0x000fe4000fffe1ff */
[----:B------:R-:W-:Y:S02]  /*6060*/  @!UP0 USHF.R.U32.HI UR4, URZ, UR43, UR4 ;  /* 0x0000002bff048299 */ /* 0x000fe40008011604 */
[----:B------:R-:W-:Y:S02]  /*6070*/  UIMAD UR10, UR40, UR10, UR6 ;  /* 0x0000000a280a72a4 */ /* 0x000fe4000f8e0206 */
[----:B------:R-:W-:Y:S04]  /*6080*/  @!UP0 USEL UR4, UR5, UR4, !UP2 ;  /* 0x0000000405048287 */ /* 0x000fe8000d000000 */
[----:B------:R-:W-:Y:S02]  /*6090*/  @!UP0 UIMAD UR10, UR7, UR10, UR4 ;  /* 0x0000000a070a82a4 */ /* 0x000fe4000f8e0204 */
[----:B------:R-:W-:Y:S02]  /*60a0*/  @!UP0 UIADD3 UR11, UPT, UPT, UR11, -UR4, URZ ;  /* 0x800000040b0b8290 */ /* 0x000fe4000fffe0ff */
[----:B------:R-:W-:Y:S02]  /*60b0*/  UIMAD UR7, UR41, UR8, UR38 ;  /* 0x00000008290772a4 */ /* 0x000fe4000f8e0226 */
[----:B------:R-:W-:Y:S02]  /*60c0*/  @!UP0 UIMAD UR6, UR11, UR40, UR5 ;  /* 0x000000280b0682a4 */ /* 0x000fe4000f8e0205 */
[----:B------:R-:W-:Y:S01]  /*60d0*/  UIMAD UR4, UR54, UR9, UR37 ;  /* 0x00000009360472a4 */ /* 0x000fe2000f8e0225 */
[----:B------:R-:W-:Y:S02]  /*60e0*/  @!UP0 UMOV UR5, UR10 ;  /* 0x0000000a00058c82 */ /* 0x000fe40008000000 */
[----:B------:R-:W-:Y:S02]  /*60f0*/  UIMAD UR38, UR5, UR41, UR7 ;  /* 0x00000029052672a4 */ /* 0x000fe4000f8e0207 */
[----:B------:R-:W-:Y:S11]  /*6100*/  UIMAD UR37, UR6, UR54, UR4 ;  /* 0x00000036062572a4 */ /* 0x000ff6000f8e0204 */
[----:B------:R-:W-:Y:S01]  /*6110*/  @!UPT UIADD3 URZ, UPT, UPT, URZ, URZ, URZ ;  /* 0x000000fffffff290 */ /* 0x000fe2000fffe0ff */
.L_x_109:
[----:B------:R-:W-:Y:S01]  /*6120*/  UISETP.NE.AND UP0, UPT, UR39, 0x1, UPT ;  /* 0x000000012700788c */ /* 0x000fe2000bf05270 */
[----:B------:R-:W-:Y:S10]  /*6130*/  IADD3 R81, PT, PT, R81, 0x1, RZ ;  /* 0x0000000151517810 */ /* 0x000ff40007ffe0ff */
[----:B------:R-:W2:Y:S01]  /*6140*/  @!UP0 LDCU.128 UR12, c[0x0][0xb10] ;  /* 0x00016200ff0c87ac */ /* 0x000ea20008000c00 */
[----:B------:R-:W3:Y:S01]  /*6150*/  @!UP0 LDCU UR5, c[0x0][0xb0c] ;  /* 0x00016180ff0587ac */ /* 0x000ee20008000800 */
[----:B------:R-:W4:Y:S01]  /*6160*/  @!UP0 LDCU UR10, c[0x0][0xb20] ;  /* 0x00016400ff0a87ac */ /* 0x000f220008000800 */
[----:B--2---:R-:W-:Y:S02]  /*6170*/  UIMAD.WIDE.U32 UR8, UR38, UR12, URZ ;  /* 0x0000000c260872a5 */ /* 0x004fe4000f8e00ff */
[----:B------:R-:W-:Y:S02]  /*6180*/  UIMAD.WIDE.U32 UR6, UR37, UR15, URZ ;  /* 0x0000000f250672a5 */ /* 0x000fe4000f8e00ff */
[----:B------:R-:W-:Y:S03]  /*6190*/  @!UP0 UISETP.NE.AND UP1, UPT, UR14, 0x1, UPT ;  /* 0x000000010e00888c */ /* 0x000fe6000bf25270 */
[----:B------:R-:W-:Y:S01]  /*61a0*/  @!UP0 UMOV UR4, UR9 ;  /* 0x0000000900048c82 */ /* 0x000fe20008000000 */
[----:B---3--:R-:W-:Y:S02]  /*61b0*/  @!UP0 UISETP.NE.AND UP2, UPT, UR5, 0x1, UPT ;  /* 0x000000010500888c */ /* 0x008fe4000bf45270 */
[----:B------:R-:W-:Y:S01]  /*61c0*/  @!UP0 USHF.R.U32.HI UR4, URZ, UR13, UR4 ;  /* 0x0000000dff048299 */ /* 0x000fe20008011604 */
[----:B------:R-:W-:Y:S02]  /*61d0*/  @!UP0 UMOV UR6, UR7 ;  /* 0x0000000700068c82 */ /* 0x000fe40008000000 */
[----:B----4-:R-:W-:Y:S02]  /*61e0*/  @!UP0 USHF.R.U32.HI UR6, URZ, UR10, UR6 ;  /* 0x0000000aff068299 */ /* 0x010fe40008011606 */
[----:B------:R-:W-:Y:S02]  /*61f0*/  @!UP0 USEL UR7, UR38, UR4, !UP2 ;  /* 0x0000000426078287 */ /* 0x000fe4000d000000 */
[----:B------:R-:W-:Y:S04]  /*6200*/  @!UP0 USEL UR6, UR37, UR6, !UP1 ;  /* 0x0000000625068287 */ /* 0x000fe8000c800000 */
[----:B------:R-:W-:Y:S02]  /*6210*/  @!UP0 UIADD3 UR4, UPT, UPT, -UR7, UR6, URZ ;  /* 0x0000000607048290 */ /* 0x000fe4000fffe1ff */
[----:B------:R-:W-:Y:S02]  /*6220*/  @!UP0 UIADD3 UR6, UPT, UPT, UR7, -UR6, URZ ;  /* 0x8000000607068290 */ /* 0x000fe4000fffe0ff */
[----:B------:R-:W-:Y:S02]  /*6230*/  @!UP0 UIMAD UR38, UR4, UR5, UR38 ;  /* 0x00000005042682a4 */ /* 0x000fe4000f8e0226 */
[----:B------:R-:W-:Y:S02]  /*6240*/  @!UP0 UIMAD UR37, UR6, UR14, UR37 ;  /* 0x0000000e062582a4 */ /* 0x000fe4000f8e0225 */
[----:B------:R-:W-:Y:S09]  /*6250*/  ULOP3.LUT UP0, URZ, UR56, 0x1b0, URZ, 0xc0, !UPT ;  /* 0x000001b038ff7892 */ /* 0x000ff2000f80c0ff */
[----:B------:R-:W-:Y:S05]  /*6260*/  BRA.U !UP0, `(.L_x_110) ;  /* 0x0000000108407547 */ /* 0x000fea000b800000 */
[----:B------:R-:W2:Y:S01]  /*6270*/  LDCU.64 UR8, c[0x4][0x80] ;  /* 0x01001000ff0877ac */ /* 0x000ea20008000a00 */
[----:B------:R-:W-:Y:S01]  /*6280*/  MOV R3, 0x0 ;  /* 0x0000000000037802 */ /* 0x000fe20000000f00 */
[----:B------:R-:W-:Y:S02]  /*6290*/  HFMA2 R12, -RZ, RZ, 0, 5.9604644775390625e-08 ;  /* 0x00000001ff0c7431 */ /* 0x000fe400000001ff */
[----:B------:R-:W-:Y:S02]  /*62a0*/  IMAD.MOV.U32 R8, RZ, RZ, 0x70 ;  /* 0x00000070ff087424 */ /* 0x000fe400078e00ff */
[----:B------:R-:W-:Y:S01]  /*62b0*/  IMAD.MOV.U32 R13, RZ, RZ, RZ ;  /* 0x000000ffff0d7224 */ /* 0x000fe200078e00ff */
[----:B------:R-:W3:Y:S01]  /*62c0*/  LDCU.64 UR6, c[0x4][0x88] ;  /* 0x01001100ff0677ac */ /* 0x000ee20008000a00 */
[----:B------:R-:W4:Y:S01]  /*62d0*/  LDC.64 R2, c[0x4][R3] ;  /* 0x0100000003027b82 */ /* 0x000f220000000a00 */
[----:B------:R-:W1:Y:S01]  /*62e0*/  LDCU.64 UR4, c[0x4][0x8] ;  /* 0x01000100ff0477ac */ /* 0x000e620008000a00 */
[----:B--2---:R-:W-:Y:S01]  /*62f0*/  MOV R5, UR9 ;  /* 0x0000000900057c02 */ /* 0x004fe20008000f00 */
[----:B------:R-:W-:Y:S01]  /*6300*/  IMAD.U32 R4, RZ, RZ, UR8 ;  /* 0x00000008ff047e24 */ /* 0x000fe2000f8e00ff */
[----:B---3--:R-:W-:Y:S01]  /*6310*/  MOV R7, UR7 ;  /* 0x0000000700077c02 */ /* 0x008fe20008000f00 */
[----:B------:R-:W-:Y:S01]  /*6320*/  IMAD.U32 R6, RZ, RZ, UR6 ;  /* 0x00000006ff067e24 */ /* 0x000fe2000f8e00ff */
[----:B-1----:R-:W-:Y:S01]  /*6330*/  MOV R11, UR5 ;  /* 0x00000005000b7c02 */ /* 0x002fe20008000f00 */
[----:B------:R-:W-:Y:S02]  /*6340*/  IMAD.U32 R10, RZ, RZ, UR4 ;  /* 0x00000004ff0a7e24 */ /* 0x000fe4000f8e00ff */
[----:B------:R-:W-:Y:S07]  /*6350*/  LEPC R20, `(.L_x_110) ;  /* 0x000000001014794e */ /* 0x000fee0000000000 */
[----:B----45:R-:W-:Y:S05]  /*6360*/  CALL.ABS.NOINC R2 ;  /* 0x0000000002007343 */ /* 0x030fea0003c00000 */
.L_x_110:
[----:B------:R-:W-:Y:S01]  /*6370*/  LOP3.LUT P0, RZ, R85, 0x1b0, RZ, 0xc0, !PT ;  /* 0x000001b055ff7812 */ /* 0x000fe2000780c0ff */
[----:B------:R-:W-:Y:S11]  /*6380*/  BSSY.RECONVERGENT B6, `(.L_x_111) ;  /* 0x0000013000067945 */ /* 0x000ff60003800200 */
[----:B------:R-:W-:Y:S01]  /*6390*/  @!UPT UIADD3 URZ, UPT, UPT, URZ, URZ, URZ ;  /* 0x000000fffffff290 */ /* 0x000fe2000fffe0ff */
[----:B------:R-:W-:Y:S05]  /*63a0*/  @!P0 BRA `(.L_x_112) ;  /* 0x0000000000408947 */ /* 0x000fea0003800000 */
        /* <DEDUP_REMOVED lines=16> */
.L_x_112:
[----:B------:R-:W-:Y:S05]  /*64b0*/  BSYNC.RECONVERGENT B6 ;  /* 0x0000000000067941 */ /* 0x000fea0003800200 */
.L_x_111:
[----:B------:R-:W-:Y:S01]  /*64c0*/  ISETP.NE.U32.AND P3, PT, R74, RZ, PT ;  /* 0x000000ff4a00720c */ /* 0x000fe20003f65070 */
[----:B------:R-:W-:Y:S01]  /*64d0*/  UISETP.NE.AND UP1, UPT, UR61, URZ, UPT ;  /* 0x000000ff3d00728c */ /* 0x000fe2000bf25270 */
[----:B------:R-:W-:Y:S02]  /*64e0*/  ISETP.NE.U32.AND P4, PT, R70, RZ, PT ;  /* 0x000000ff4600720c */ /* 0x000fe40003f85070 */
[----:B------:R-:W-:Y:S02]  /*64f0*/  ISETP.NE.AND.EX P3, PT, R75, RZ, PT, P3 ;  /* 0x000000ff4b00720c */ /* 0x000fe40003f65330 */
[----:B------:R-:W-:Y:S02]  /*6500*/  PLOP3.LUT P1, PT, PT, PT, PT, 0x8, 0x80 ;  /* 0x000000000080781c */ /* 0x000fe40003f2e170 */
[----:B------:R-:W-:Y:S02]  /*6510*/  PLOP3.LUT P0, PT, PT, PT, UP1, 0x80, 0x8 ;  /* 0x000000000008781c */ /* 0x000fe40003f0f018 */
[----:B------:R-:W-:Y:S02]  /*6520*/  ISETP.NE.AND.EX P4, PT, R71, RZ, PT, P4 ;  /* 0x000000ff4700720c */ /* 0x000fe40003f85340 */
[----:B------:R-:W2:Y:S09]  /*6530*/  @UP1 LDCU.64 UR4, c[0x0][0x888] ;  /* 0x00011100ff0417ac */ /* 0x000eb20008000a00 */
[----:B------:R-:W-:Y:S01]  /*6540*/  @P0 PLOP3.LUT P1, PT, P3, PT, PT, 0x80, 0x8 ;  /* 0x000000000008081c */ /* 0x000fe20001f2f070 */
[----:B--2---:R-:W-:Y:S04]  /*6550*/  @UP1 UISETP.NE.U32.AND UP0, UPT, UR4, URZ, UPT ;  /* 0x000000ff0400128c */ /* 0x004fe8000bf05070 */
[----:B------:R-:W-:Y:S04]  /*6560*/  @UP1 UISETP.NE.AND.EX UP0, UPT, UR5, URZ, UPT, UP0 ;  /* 0x000000ff0500128c */ /* 0x000fe8000bf05300 */
[----:B------:R-:W-:Y:S01]  /*6570*/  @UP1 USEL UR4, URZ, 0xffffffff, UP0 ;  /* 0xffffffffff041887 */ /* 0x000fe20008000000 */
[----:B------:R-:W-:Y:S11]  /*6580*/  @!P3 BRA `(.L_x_113) ;  /* 0x000000000030b947 */ /* 0x000ff60003800000 */
        /* <DEDUP_REMOVED lines=12> */
.L_x_113:
[----:B------:R-:W-:Y:S05]  /*6650*/  @!P4 BRA `(.L_x_114) ;  /* 0x000000000024c947 */ /* 0x000fea0003800000 */
[----:B------:R-:W-:Y:S01]  /*6660*/  ISETP.NE.U32.AND P2, PT, R68, RZ, PT ;  /* 0x000000ff4400720c */ /* 0x000fe20003f45070 */
[----:B------:R-:W2:Y:S03]  /*6670*/  LDCU.64 UR6, c[0x0][0x358] ;  /* 0x00006b00ff0677ac */ /* 0x000ea60008000a00 */
[----:B------:R-:W-:Y:S11]  /*6680*/  ISETP.NE.AND.EX P2, PT, R69, RZ, PT, P2 ;  /* 0x000000ff4500720c */ /* 0x000ff60003f45320 */
[----:B------:R-:W-:Y:S02]  /*6690*/  @!UPT UIADD3 URZ, UPT, UPT, URZ, URZ, URZ ;  /* 0x000000fffffff290 */ /* 0x000fe4000fffe0ff */
[----:B------:R-:W4:Y:S01]  /*66a0*/  @P2 LDC.64 R2, c[0x0][0x8a8] ;  /* 0x00022a00ff022b82 */ /* 0x000f220000000a00 */
[----:B-1----:R-:W-:Y:S04]  /*66b0*/  @P2 IMAD R0, R70, UR36, RZ ;  /* 0x0000002446002c24 */ /* 0x002fe8000f8e02ff */
[----:B----4-:R-:W-:Y:S05]  /*66c0*/  @P2 IMAD.WIDE R2, R0, 0x4, R2 ;  /* 0x0000000400022825 */ /* 0x010fea00078e0202 */
[----:B--2--5:R2:W5:Y:S02]  /*66d0*/  @P2 LDG.E R38, desc[UR6][R2.64] ;  /* 0x0000000602262981 */ /* 0x024564000c1e1900 */
[----:B--2---:R-:W4:Y:S02]  /*66e0*/  @!P2 LDC R38, c[0x0][0x8a0] ;  /* 0x00022800ff26ab82 */ /* 0x004f240000000800 */
.L_x_114:
[----:B---3-5:R-:W-:Y:S01]  /*66f0*/  @P0 FSETP.NEU.AND P4, PT, R39, RZ, PT ;  /* 0x000000ff2700020b */ /* 0x028fe20003f8d000 */
[----:B-1----:R-:W-:Y:S01]  /*6700*/  IMAD.U32 R0, RZ, RZ, UR4 ;  /* 0x00000004ff007e24 */ /* 0x002fe2000f8e00ff */
[----:B------:R-:W-:Y:S01]  /*6710*/  @P0 LOP3.LUT P2, RZ, R79, 0xff, RZ, 0xc0, !PT ;  /* 0x000000ff4fff0812 */ /* 0x000fe2000784c0ff */
[----:B------:R-:W-:Y:S01]  /*6720*/  BSSY B1, `(.L_x_115) ;  /* 0x0000039000017945 */ /* 0x000fe20003800000 */
[----:B------:R-:W-:Y:S02]  /*6730*/  @P0 SEL R2, RZ, 0xffffffff, P4 ;  /* 0xffffffffff020807 */ /* 0x000fe40002000000 */
[----:B------:R-:W-:Y:S02]  /*6740*/  CS2R R66, SRZ ;  /* 0x0000000000427805 */ /* 0x000fe4000001ff00 */
[----:B------:R-:W-:Y:S02]  /*6750*/  LEA R22, R36, UR44, 0x3 ;  /* 0x0000002c24167c11 */ /* 0x000fe4000f8e18ff */
[----:B------:R-:W-:Y:S02]  /*6760*/  CS2R R64, SRZ ;  /* 0x0000000000407805 */ /* 0x000fe4000001ff00 */
[----:B------:R-:W-:Y:S02]  /*6770*/  @P1 SEL R2, R0, R2, !P2 ;  /* 0x0000000200021207 */ /* 0x000fe40005000000 */
[----:B------:R-:W-:Y:S02]  /*6780*/  CS2R R18, SRZ ;  /* 0x0000000000127805 */ /* 0x000fe4000001ff00 */
[----:B------:R-:W-:Y:S02]  /*6790*/  SHF.L.U32 R3, R84, 0x1f, RZ ;  /* 0x0000001f54037819 */ /* 0x000fe400000006ff */
[----:B------:R-:W-:Y:S02]  /*67a0*/  CS2R R16, SRZ ;  /* 0x0000000000107805 */ /* 0x000fe4000001ff00 */
[----:B------:R-:W-:Y:S02]  /*67b0*/  @P0 LOP3.LUT R2, R2, 0x1, RZ, 0xc0, !PT ;  /* 0x0000000102020812 */ /* 0x000fe400078ec0ff */
[----:B------:R-:W-:Y:S02]  /*67c0*/  PLOP3.LUT P5, PT, PT, PT, PT, 0x8, 0x80 ;  /* 0x000000000080781c */ /* 0x000fe40003fae170 */
[----:B------:R-:W-:Y:S02]  /*67d0*/  ISETP.NE.U32.OR P1, PT, R2, 0x1, !P0 ;  /* 0x000000010200780c */ /* 0x000fe40004725470 */
[----:B------:R-:W-:Y:S11]  /*67e0*/  LEA.HI R2, R36, R36, RZ, 0x1 ;  /* 0x0000002424027211 */ /* 0x000ff600078f08ff */
[----:B------:R-:W-:Y:S04]  /*67f0*/  @P1 SHF.L.U32 R0, R82, 0x1f, RZ ;  /* 0x0000001f52001819 */ /* 0x000fe800000006ff */
[----:B------:R1:W2:Y:S01]  /*6800*/  @P1 SYNCS.PHASECHK.TRANS64.TRYWAIT P0, [UR44+0x1b0], R0 ;  /* 0x0001b000ff0015a7 */ /* 0x0002a2000800112c */
[----:B------:R3:W3:Y:S01]  /*6810*/  SYNCS.PHASECHK.TRANS64.TRYWAIT P4, [R22+URZ+0x1f0], R3 ;  /* 0x0001f003160075a7 */ /* 0x0006e200080811ff */
[C---:B-1----:R-:W-:Y:S01]  /*6820*/  IMAD.SHL.U32 R0, R2.reuse, 0x20, RZ ;  /* 0x0000002002007824 */ /* 0x042fe200078e00ff */
[----:B------:R-:W-:Y:S04]  /*6830*/  LOP3.LUT R2, R2, 0xffe, RZ, 0xc0, !PT ;  /* 0x00000ffe02027812 */ /* 0x000fe800078ec0ff */
[----:B------:R-:W-:Y:S01]  /*6840*/  LOP3.LUT R0, R0, 0xffffffc0, RZ, 0xc0, !PT ;  /* 0xffffffc000007812 */ /* 0x000fe200078ec0ff */
[----:B------:R-:W-:Y:S04]  /*6850*/  IMAD.IADD R2, R36, 0x1, -R2 ;  /* 0x0000000124027824 */ /* 0x000fe800078e0a02 */
[----:B------:R-:W-:Y:S04]  /*6860*/  IMAD.IADD R0, R37, 0x1, R0 ;  /* 0x0000000125007824 */ /* 0x000fe800078e0200 */
[----:B------:R-:W-:Y:S01]  /*6870*/  IMAD R2, R2, 0x100000, R0 ;  /* 0x0010000002027824 */ /* 0x000fe200078e0200 */
[----:B--2---:R-:W-:Y:S01]  /*6880*/  @P1 PLOP3.LUT P5, PT, P0, PT, PT, 0x8, 0x80 ;  /* 0x000000000080181c */ /* 0x004fe200007ae170 */
[----:B------:R-:W-:Y:S01]  /*6890*/  @!UPT UIADD3 URZ, UPT, UPT, URZ, URZ, URZ ;  /* 0x000000fffffff290 */ /* 0x000fe2000fffe0ff */
[----:B---3--:R-:W-:Y:S11]  /*68a0*/  @!P1 BRA `(.L_x_116) ;  /* 0x0000000000809947 */ /* 0x008ff60003800000 */
[----:B------:R-:W-:Y:S01]  /*68b0*/  ISETP.NE.U32.AND P0, PT, RZ, UR58, PT ;  /* 0x0000003aff007c0c */ /* 0x000fe2000bf05070 */
[----:B------:R-:W-:Y:S01]  /*68c0*/  BSSY B0, `(.L_x_117) ;  /* 0x0000012000007945 */ /* 0x000fe20003800000 */
[----:B------:R-:W-:Y:S02]  /*68d0*/  FSETP.NEU.AND P2, PT, R39, RZ, PT ;  /* 0x000000ff2700720b */ /* 0x000fe40003f4d000 */
[----:B------:R-:W-:Y:S02]  /*68e0*/  CS2R R18, SRZ ;  /* 0x0000000000127805 */ /* 0x000fe4000001ff00 */
[----:B------:R-:W-:Y:S02]  /*68f0*/  ISETP.NE.AND.EX P0, PT, RZ, UR59, PT, P0 ;  /* 0x0000003bff007c0c */ /* 0x000fe4000bf05300 */
[----:B------:R-:W-:Y:S02]  /*6900*/  CS2R R16, SRZ ;  /* 0x0000000000107805 */ /* 0x000fe4000001ff00 */
[----:B------:R-:W-:Y:S02]  /*6910*/  LOP3.LUT P1, RZ, R79, 0xff, RZ, 0xc0, !PT ;  /* 0x000000ff4fff7812 */ /* 0x000fe4000782c0ff */
[----:B------:R-:W-:Y:S02]  /*6920*/  CS2R R66, SRZ ;  /* 0x0000000000427805 */ /* 0x000fe4000001ff00 */
[----:B------:R-:W-:Y:S02]  /*6930*/  SEL R0, RZ, 0xffffffff, P2 ;  /* 0xffffffffff007807 */ /* 0x000fe40001000000 */
[----:B------:R-:W-:Y:S02]  /*6940*/  CS2R R64, SRZ ;  /* 0x0000000000407805 */ /* 0x000fe4000001ff00 */
[----:B------:R-:W-:Y:S04]  /*6950*/  SEL R4, RZ, 0xffffffff, P0 ;  /* 0xffffffffff047807 */ /* 0x000fe80000000000 */
[----:B------:R-:W-:Y:S04]  /*6960*/  @P3 SEL R0, R4, R0, !P1 ;  /* 0x0000000004003207 */ /* 0x000fe80004800000 */
[----:B------:R-:W-:Y:S04]  /*6970*/  LOP3.LUT R0, R0, 0x1, RZ, 0xc0, !PT ;  /* 0x0000000100007812 */ /* 0x000fe800078ec0ff */
[----:B------:R-:W-:Y:S01]  /*6980*/  ISETP.NE.U32.AND P0, PT, R0, 0x1, PT ;  /* 0x000000010000780c */ /* 0x000fe20003f05070 */
[----:B------:R-:W-:Y:S01]  /*6990*/  @!UPT UIADD3 URZ, UPT, UPT, URZ, URZ, URZ ;  /* 0x000000fffffff290 */ /* 0x000fe2000fffe0ff */
[----:B------:R-:W-:Y:S11]  /*69a0*/  @!P5 BRA `(.L_x_118) ;  /* 0x00000000000cd947 */ /* 0x000ff60003800000 */
[----:B------:R-:W-:Y:S04]  /*69b0*/  SHF.L.U32 R4, R82, 0x1f, RZ ;  /* 0x0000001f52047819 */ /* 0x000fe800000006ff */
[----:B------:R-:W1:Y:S02]  /*69c0*/  SYNCS.PHASECHK.TRANS64.TRYWAIT P1, [UR44+0x1b0], R4 ;  /* 0x0001b004ff0075a7 */ /* 0x000e64000802112c */
[----:B-1----:R-:W-:Y:S05]  /*69d0*/  @!P1 BRA `(.L_x_119) ;  /* 0x0000001c00789947 */ /* 0x002fea0003800000 */
.L_x_118:
[----:B------:R-:W-:Y:S05]  /*69e0*/  BSYNC B0 ;  /* 0x0000000000007941 */ /* 0x000fea0003800000 */
.L_x_117:
[----:B------:R2:W3:Y:S01]  /*69f0*/  @P0 LDS.128 R16, [R78+UR44+0x400] ;  /* 0x0004002c4e100984 */ /* 0x0004e20008000c00 */
[----:B------:R-:W-:Y:S01]  /*6a00*/  UIADD3 UR4, UPT, UPT, UR44, 0x1b8, URZ ;  /* 0x000001b82c047890 */ /* 0x000fe2000fffe0ff */
[----:B------:R-:W-:Y:S02]  /*6a10*/  LOP3.LUT R82, R82, 0x1, RZ, 0x3c, !PT ;  /* 0x0000000152527812 */ /* 0x000fe400078e3cff */
[----:B------:R2:W1:Y:S01]  /*6a20*/  @P0 LDS.128 R64, [R77+0x10] ;  /* 0x000010004d400984 */ /* 0x0004620000000c00 */
[----:B------:R-:W-:Y:S01]  /*6a30*/  UPRMT UR4, UR48, 0x654, UR4 ;  /* 0x0000065430047896 */ /* 0x000fe20008000004 */
[----:B------:R-:W-:Y:S01]  /*6a40*/  @!PT LDS RZ, [RZ] ;  /* 0x00000000fffff984 */ /* 0x000fe20000000800 */
[----:B------:R-:W-:Y:S01]  /*6a50*/  @!PT LDS RZ, [RZ] ;  /* 0x00000000fffff984 */ /* 0x000fe20000000800 */
[----:B------:R-:W-:Y:S01]  /*6a60*/  @!PT LDS RZ, [RZ] ;  /* 0x00000000fffff984 */ /* 0x000fe20000000800 */
[----:B------:R-:W-:Y:S01]  /*6a70*/  @!PT LDS RZ, [RZ] ;  /* 0x00000000fffff984 */ /* 0x000fe20000000800 */
[----:B------:R5:W-:Y:S06]  /*6a80*/  MEMBAR.ALL.CTA ;  /* 0x0000000000007992 */ /* 0x000bec0000008000 */
[----:B-----5:R-:W5:Y:S02]  /*6a90*/  FENCE.VIEW.ASYNC.S ;  /* 0x00000000000073c6 */ /* 0x020f640000000000 */
[----:B-----5:R-:W-:Y:S03]  /*6aa0*/  SYNCS.ARRIVE.TRANS64.RED.A1T0 RZ, [UR4], RZ ;  /* 0x000000ffffff79a7 */ /* 0x020fe60008100404 */
.L_x_116:
[----:B------:R-:W-:Y:S05]  /*6ab0*/  BSYNC B1 ;  /* 0x0000000000017941 */ /* 0x000fea0003800000 */
.L_x_115:
[----:B-1----:R-:W-:Y:S04]  /*6ac0*/  SHF.R.U32.HI R0, RZ, 0x15, R2 ;  /* 0x00000015ff007819 */ /* 0x002fe80000011602 */
[----:B------:R-:W-:Y:S01]  /*6ad0*/  LOP3.LUT P0, RZ, R0, 0x3, R80, 0x48, !PT ;  /* 0x0000000300ff7812 */ /* 0x000fe20007804850 */
[----:B------:R-:W-:Y:S01]  /*6ae0*/  @!UPT UIADD3 URZ, UPT, UPT, URZ, URZ, URZ ;  /* 0x000000fffffff290 */ /* 0x000fe2000fffe0ff */
[----:B------:R-:W-:Y:S11]  /*6af0*/  @P4 BRA `(.L_x_120) ;  /* 0x0000000000084947 */ /* 0x000ff60003800000 */
[----:B------:R-:W1:Y:S02]  /*6b00*/  SYNCS.PHASECHK.TRANS64.TRYWAIT P1, [R22+URZ+0x1f0], R3 ;  /* 0x0001f003160075a7 */ /* 0x000e6400080211ff */
[----:B-1----:R-:W-:Y:S05]  /*6b10*/  @!P1 BRA `(.L_x_121) ;  /* 0x0000001c00409947 */ /* 0x002fea0003800000 */
.L_x_120:
[----:B------:R-:W-:Y:S05]  /*6b20*/  @!P0 BRA `(.L_x_122) ;  /* 0x0000000000408947 */ /* 0x000fea0003800000 */
[----:B------:R-:W1:Y:S01]  /*6b30*/  LDCU.64 UR8, c[0x4][0x70] ;  /* 0x01000e00ff0877ac */ /* 0x000e620008000a00 */
[----:B------:R-:W-:Y:S01]  /*6b40*/  MOV R15, 0x0 ;  /* 0x00000000000f7802 */ /* 0x000fe20000000f00 */
[----:B------:R-:W-:Y:S02]  /*6b50*/  HFMA2 R12, -RZ, RZ, 0, 5.9604644775390625e-08 ;  /* 0x00000001ff0c7431 */ /* 0x000fe400000001ff */
[----:B------:R-:W-:Y:S02]  /*6b60*/  IMAD.MOV.U32 R8, RZ, RZ, 0x192 ;  /* 0x00000192ff087424 */ /* 0x000fe400078e00ff */
[----:B------:R-:W-:Y:S01]  /*6b70*/  IMAD.MOV.U32 R13, RZ, RZ, RZ ;  /* 0x000000ffff0d7224 */ /* 0x000fe200078e00ff */
[----:B------:R-:W5:Y:S01]  /*6b80*/  LDCU.64 UR6, c[0x4][0x78] ;  /* 0x01000f00ff0677ac */ /* 0x000f620008000a00 */
[----:B------:R-:W2:Y:S01]  /*6b90*/  LDC.64 R14, c[0x4][R15] ;  /* 0x010000000f0e7b82 */ /* 0x000ea20000000a00 */
[----:B------:R-:W3:Y:S01]  /*6ba0*/  LDCU.64 UR4, c[0x4][0x10] ;  /* 0x01000200ff0477ac */ /* 0x000ee20008000a00 */
[----:B-1----:R-:W-:Y:S01]  /*6bb0*/  MOV R5, UR9 ;  /* 0x0000000900057c02 */ /* 0x002fe20008000f00 */
[----:B------:R-:W-:Y:S01]  /*6bc0*/  IMAD.U32 R4, RZ, RZ, UR8 ;  /* 0x00000008ff047e24 */ /* 0x000fe2000f8e00ff */
[----:B-----5:R-:W-:Y:S01]  /*6bd0*/  MOV R7, UR7 ;  /* 0x0000000700077c02 */ /* 0x020fe20008000f00 */
[----:B------:R-:W-:Y:S01]  /*6be0*/  IMAD.U32 R6, RZ, RZ, UR6 ;  /* 0x00000006ff067e24 */ /* 0x000fe2000f8e00ff */
[----:B---3--:R-:W-:Y:S01]  /*6bf0*/  MOV R11, UR5 ;  /* 0x00000005000b7c02 */ /* 0x008fe20008000f00 */
[----:B------:R-:W-:Y:S02]  /*6c00*/  IMAD.U32 R10, RZ, RZ, UR4 ;  /* 0x00000004ff0a7e24 */ /* 0x000fe4000f8e00ff */
[----:B------:R-:W-:Y:S07]  /*6c10*/  LEPC R20, `(.L_x_122) ;  /* 0x000000001014794e */ /* 0x000fee0000000000 */
[----:B--2-4-:R-:W-:Y:S05]  /*6c20*/  CALL.ABS.NOINC R14 ;  /* 0x000000000e007343 */ /* 0x014fea0003c00000 */
.L_x_122:
[----:B------:R-:W-:Y:S01]  /*6c30*/  LOP3.LUT P0, RZ, R76, 0x60, RZ, 0xc0, !PT ;  /* 0x000000604cff7812 */ /* 0x000fe2000780c0ff */
[----:B------:R-:W-:Y:S05]  /*6c40*/  WARPSYNC.ALL ;  /* 0x0000000000007948 */ /* 0x000fea0003800000 */
[----:B------:R-:W-:Y:S01]  /*6c50*/  R2UR UR4, R2 ;  /* 0x00000000020472ca */ /* 0x000fe200000e0000 */
[----:B------:R-:W-:Y:S01]  /*6c60*/  BSSY.RECONVERGENT B0, `(.L_x_123) ;  /* 0x000009f000007945 */ /* 0x000fe20003800200 */
[-C--:B---3--:R-:W-:Y:S02]  /*6c70*/  F2FP.F16.E4M3.UNPACK_B R2, R16.reuse ;  /* 0x00000010ff02723e */ /* 0x088fe400020006ff */
[----:B------:R-:W-:Y:S02]  /*6c80*/  F2FP.F16.E4M3.UNPACK_B R16, R16.H1 ;  /* 0x00000010ff10723e */ /* 0x000fe400030006ff */
[----:B------:R-:W-:Y:S01]  /*6c90*/  R2UR UR5, R22 ;  /* 0x00000000160572ca */ /* 0x000fe200000e0000 */
[----:B------:R-:W-:Y:S01]  /*6ca0*/  HADD2.F32 R0, -RZ, R2.H0_H0 ;  /* 0x20000002ff007230 */ /* 0x000fe20000004100 */
[-C--:B------:R-:W-:Y:S01]  /*6cb0*/  F2FP.F16.E4M3.UNPACK_B R42, R17.reuse ;  /* 0x00000011ff2a723e */ /* 0x080fe200020006ff */
[--C-:B------:R-:W-:Y:S01]  /*6cc0*/  HADD2.F32 R3, -RZ, R16.reuse.H0_H0 ;  /* 0x20000010ff037230 */ /* 0x100fe20000004100 */
[----:B------:R-:W-:Y:S01]  /*6cd0*/  F2FP.F16.E4M3.UNPACK_B R44, R17.H1 ;  /* 0x00000011ff2c723e */ /* 0x000fe200030006ff */
[----:B------:R-:W-:Y:S01]  /*6ce0*/  HADD2.F32 R40, -RZ, R16.H1_H1 ;  /* 0x30000010ff287230 */ /* 0x000fe20000004100 */
[-C--:B------:R-:W-:Y:S01]  /*6cf0*/  F2FP.F16.E4M3.UNPACK_B R46, R18.reuse ;  /* 0x00000012ff2e723e */ /* 0x080fe200020006ff */
[----:B------:R-:W-:Y:S01]  /*6d00*/  HADD2.F32 R2, -RZ, R2.H1_H1 ;  /* 0x30000002ff027230 */ /* 0x000fe20000004100 */
[----:B------:R-:W-:Y:S01]  /*6d10*/  F2FP.F16.E4M3.UNPACK_B R48, R18.H1 ;  /* 0x00000012ff30723e */ /* 0x000fe200030006ff */
[--C-:B------:R-:W-:Y:S01]  /*6d20*/  HADD2.F32 R41, -RZ, R42.reuse.H0_H0 ;  /* 0x2000002aff297230 */ /* 0x100fe20000004100 */
[-C--:B------:R-:W-:Y:S01]  /*6d30*/  F2FP.F16.E4M3.UNPACK_B R50, R19.reuse ;  /* 0x00000013ff32723e */ /* 0x080fe200020006ff */
[----:B------:R-:W-:Y:S01]  /*6d40*/  HADD2.F32 R42, -RZ, R42.H1_H1 ;  /* 0x3000002aff2a7230 */ /* 0x000fe20000004100 */
[----:B------:R-:W-:Y:S01]  /*6d50*/  F2FP.F16.E4M3.UNPACK_B R52, R19.H1 ;  /* 0x00000013ff34723e */ /* 0x000fe200030006ff */
[----:B------:R-:W-:Y:S01]  /*6d60*/  HADD2.F32 R43, -RZ, R44.H0_H0 ;  /* 0x2000002cff2b7230 */ /* 0x000fe20000004100 */
[----:B------:R-:W-:Y:S01]  /*6d70*/  LDTM.16dp32bit_t0_t15.x32 R4, tmem[UR4] ;  /* 0x00000004000479ee */ /* 0x000fe20008a80000 */
[----:B------:R-:W1:Y:S01]  /*6d80*/  LDTM.16dp32bit_t16_t31.x32 R4, tmem[UR4+0x20] ;  /* 0x00002004000479ee */ /* 0x000e620008aa0000 */
[----:B------:R-:W-:Y:S01]  /*6d90*/  NOP ;  /* 0x0000000000007918 */ /* 0x000fe20000000000 */
[----:B------:R-:W-:Y:S01]  /*6da0*/  UIADD3 UR4, UPT, UPT, UR5, 0x210, URZ ;  /* 0x0000021005047890 */ /* 0x000fe2000fffe0ff */
[--C-:B------:R-:W-:Y:S01]  /*6db0*/  HADD2.F32 R45, -RZ, R46.reuse.H0_H0 ;  /* 0x2000002eff2d7230 */ /* 0x100fe20000004100 */
[----:B------:R-:W-:Y:S01]  /*6dc0*/  F2FP.F16.E4M3.UNPACK_B R54, R64 ;  /* 0x00000040ff36723e */ /* 0x000fe200020006ff */
[----:B------:R-:W-:Y:S01]  /*6dd0*/  HADD2.F32 R46, -RZ, R46.H1_H1 ;  /* 0x3000002eff2e7230 */ /* 0x000fe20000004100 */
[----:B------:R-:W-:Y:S01]  /*6de0*/  UPRMT UR4, UR48, 0x654, UR4 ;  /* 0x0000065430047896 */ /* 0x000fe20008000004 */
[--C-:B------:R-:W-:Y:S01]  /*6df0*/  HADD2.F32 R49, -RZ, R50.reuse.H0_H0 ;  /* 0x20000032ff317230 */ /* 0x100fe20000004100 */
[-C--:B------:R-:W-:Y:S01]  /*6e00*/  F2FP.F16.E4M3.UNPACK_B R58, R65.reuse ;  /* 0x00000041ff3a723e */ /* 0x080fe200020006ff */
[----:B------:R-:W-:Y:S01]  /*6e10*/  HADD2.F32 R50, -RZ, R50.H1_H1 ;  /* 0x30000032ff327230 */ /* 0x000fe20000004100 */
[----:B------:R-:W-:Y:S01]  /*6e20*/  F2FP.F16.E4M3.UNPACK_B R62, R66 ;  /* 0x00000042ff3e723e */ /* 0x000fe200020006ff */
[--C-:B------:R-:W-:Y:S01]  /*6e30*/  HADD2.F32 R53, -RZ, R54.reuse.H0_H0 ;  /* 0x20000036ff357230 */ /* 0x100fe20000004100 */
[----:B------:R-:W-:Y:S01]  /*6e40*/  F2FP.F16.E4M3.UNPACK_B R56, R64.H1 ;  /* 0x00000040ff38723e */ /* 0x000fe200030006ff */
[----:B------:R-:W-:Y:S01]  /*6e50*/  HADD2.F32 R54, -RZ, R54.H1_H1 ;  /* 0x30000036ff367230 */ /* 0x000fe20000004100 */
[----:B------:R-:W-:Y:S01]  /*6e60*/  F2FP.F16.E4M3.UNPACK_B R60, R65.H1 ;  /* 0x00000041ff3c723e */ /* 0x000fe200030006ff */
[----:B-1----:R-:W-:Y:S01]  /*6e70*/  SYNCS.ARRIVE.TRANS64.RED.A1T0 RZ, [UR4], RZ ;  /* 0x000000ffffff79a7 */ /* 0x002fe20008100404 */
[--C-:B------:R-:W-:Y:S01]  /*6e80*/  HADD2.F32 R57, -RZ, R58.reuse.H0_H0 ;  /* 0x2000003aff397230 */ /* 0x100fe20000004100 */
[-C--:B------:R-:W-:Y:S01]  /*6e90*/  F2FP.F16.E4M3.UNPACK_B R65, R67.reuse ;  /* 0x00000043ff41723e */ /* 0x080fe200020006ff */
[----:B------:R-:W-:Y:S01]  /*6ea0*/  HADD2.F32 R58, -RZ, R58.H1_H1 ;  /* 0x3000003aff3a7230 */ /* 0x000fe20000004100 */
[----:B------:R-:W-:Y:S01]  /*6eb0*/  F2FP.F16.E4M3.UNPACK_B R64, R66.H1 ;  /* 0x00000042ff40723e */ /* 0x000fe200030006ff */
[--C-:B------:R-:W-:Y:S01]  /*6ec0*/  HADD2.F32 R61, -RZ, R62.reuse.H0_H0 ;  /* 0x2000003eff3d7230 */ /* 0x100fe20000004100 */
[----:B------:R-:W-:Y:S01]  /*6ed0*/  F2FP.F16.E4M3.UNPACK_B R67, R67.H1 ;  /* 0x00000043ff43723e */ /* 0x000fe200030006ff */
[----:B------:R-:W-:Y:S01]  /*6ee0*/  HADD2.F32 R62, -RZ, R62.H1_H1 ;  /* 0x3000003eff3e7230 */ /* 0x000fe20000004100 */
[----:B------:R-:W-:Y:S01]  /*6ef0*/  IADD3 R36, PT, PT, R36, 0x1, RZ ;  /* 0x0000000124247810 */ /* 0x000fe20007ffe0ff */
[C---:B----4-:R-:W-:Y:S01]  /*6f00*/  FMUL R4, R38.reuse, R4 ;  /* 0x0000000426047220 */ /* 0x050fe20000400000 */
[C---:B------:R-:W-:Y:S01]  /*6f10*/  FMUL R5, R38.reuse, R5 ;  /* 0x0000000526057220 */ /* 0x040fe20000400000 */
[C---:B------:R-:W-:Y:S01]  /*6f20*/  FMUL R8, R38.reuse, R8 ;  /* 0x0000000826087220 */ /* 0x040fe20000400000 */
[C---:B------:R-:W-:Y:S01]  /*6f30*/  FMUL R9, R38.reuse, R9 ;  /* 0x0000000926097220 */ /* 0x040fe20000400000 */
[C---:B------:R-:W-:Y:S01]  /*6f40*/  FFMA R4, R39.reuse, R0, R4 ;  /* 0x0000000027047223 */ /* 0x040fe20000000004 */
[C---:B------:R-:W-:Y:S01]  /*6f50*/  FFMA R5, R39.reuse, R2, R5 ;  /* 0x0000000227057223 */ /* 0x040fe20000000005 */
[C---:B------:R-:W-:Y:S01]  /*6f60*/  FMUL R12, R38.reuse, R12 ;  /* 0x0000000c260c7220 */ /* 0x040fe20000400000 */
        /* <DEDUP_REMOVED lines=10> */
[----:B------:R-:W-:Y:S02]  /*7010*/  HADD2.F32 R44, -RZ, R44.H1_H1 ;  /* 0x3000002cff2c7230 */ /* 0x000fe40000004100 */
[C---:B------:R-:W-:Y:S01]  /*7020*/  FMUL R10, R38.reuse, R10 ;  /* 0x0000000a260a7220 */ /* 0x040fe20000400000 */
[C---:B------:R-:W-:Y:S01]  /*7030*/  FFMA R6, R39.reuse, R3, R6 ;  /* 0x0000000327067223 */ /* 0x040fe20000000006 */
[C---:B------:R-:W-:Y:S01]  /*7040*/  FFMA R7, R39.reuse, R40, R7 ;  /* 0x0000002827077223 */ /* 0x040fe20000000007 */
[C---:B------:R-:W-:Y:S01]  /*7050*/  FFMA R8, R39.reuse, R41, R8 ;  /* 0x0000002927087223 */ /* 0x040fe20000000008 */
[C---:B------:R-:W-:Y:S01]  /*7060*/  FFMA R9, R39.reuse, R42, R9 ;  /* 0x0000002a27097223 */ /* 0x040fe20000000009 */
[----:B------:R-:W-:Y:S01]  /*7070*/  FFMA R10, R39, R43, R10 ;  /* 0x0000002b270a7223 */ /* 0x000fe2000000000a */
[--C-:B------:R-:W-:Y:S01]  /*7080*/  HADD2.F32 R40, -RZ, R65.reuse.H0_H0 ;  /* 0x20000041ff287230 */ /* 0x100fe20000004100 */
[----:B------:R-:W-:Y:S01]  /*7090*/  F2FP.SATFINITE.E4M3.F32.PACK_AB_MERGE_C R86, R7, R6, RZ ;  /* 0x000000060756723e */ /* 0x000fe200048070ff */
[C---:B------:R-:W-:Y:S01]  /*70a0*/  FMUL R7, R38.reuse, R24 ;  /* 0x0000001826077220 */ /* 0x040fe20000400000 */
[C---:B------:R-:W-:Y:S01]  /*70b0*/  FMUL R24, R38.reuse, R29 ;  /* 0x0000001d26187220 */ /* 0x040fe20000400000 */
[C---:B------:R-:W-:Y:S01]  /*70c0*/  FMUL R29, R38.reuse, R34 ;  /* 0x00000022261d7220 */ /* 0x040fe20000400000 */
[----:B------:R-:W-:Y:S02]  /*70d0*/  HADD2.F32 R65, -RZ, R65.H1_H1 ;  /* 0x30000041ff417230 */ /* 0x000fe40000004100 */
[C---:B------:R-:W-:Y:S01]  /*70e0*/  FMUL R11, R38.reuse, R11 ;  /* 0x0000000b260b7220 */ /* 0x040fe20000400000 */
[--C-:B------:R-:W-:Y:S02]  /*70f0*/  HADD2.F32 R47, -RZ, R48.reuse.H0_H0 ;  /* 0x20000030ff2f7230 */ /* 0x100fe40000004100 */
[C---:B------:R-:W-:Y:S01]  /*7100*/  FMUL R14, R38.reuse, R14 ;  /* 0x0000000e260e7220 */ /* 0x040fe20000400000 */
[----:B------:R-:W-:Y:S02]  /*7110*/  HADD2.F32 R48, -RZ, R48.H1_H1 ;  /* 0x30000030ff307230 */ /* 0x000fe40000004100 */
[C---:B------:R-:W-:Y:S01]  /*7120*/  FFMA R11, R39.reuse, R44, R11 ;  /* 0x0000002c270b7223 */ /* 0x040fe2000000000b */
[C---:B------:R-:W-:Y:S01]  /*7130*/  FFMA R12, R39.reuse, R45, R12 ;  /* 0x0000002d270c7223 */ /* 0x040fe2000000000c */
[C---:B------:R-:W-:Y:S01]  /*7140*/  FFMA R13, R39.reuse, R46, R13 ;  /* 0x0000002e270d7223 */ /* 0x040fe2000000000d */
[----:B------:R-:W-:Y:S01]  /*7150*/  FFMA R14, R39, R47, R14 ;  /* 0x0000002f270e7223 */ /* 0x000fe2000000000e */
[C---:B------:R-:W-:Y:S01]  /*7160*/  FMUL R15, R38.reuse, R15 ;  /* 0x0000000f260f7220 */ /* 0x040fe20000400000 */
[--C-:B------:R-:W-:Y:S01]  /*7170*/  HADD2.F32 R51, -RZ, R52.reuse.H0_H0 ;  /* 0x20000034ff337230 */ /* 0x100fe20000004100 */
[----:B------:R-:W-:Y:S01]  /*7180*/  F2FP.SATFINITE.E4M3.F32.PACK_AB_MERGE_C R10, R11, R10, RZ ;  /* 0x0000000a0b0a723e */ /* 0x000fe200048070ff */
[----:B------:R-:W-:Y:S02]  /*7190*/  HADD2.F32 R52, -RZ, R52.H1_H1 ;  /* 0x30000034ff347230 */ /* 0x000fe40000004100 */
[C---:B------:R-:W-:Y:S01]  /*71a0*/  FFMA R15, R39.reuse, R48, R15 ;  /* 0x00000030270f7223 */ /* 0x040fe2000000000f */
[C---:B------:R-:W-:Y:S01]  /*71b0*/  FFMA R16, R39.reuse, R49, R16 ;  /* 0x0000003127107223 */ /* 0x040fe20000000010 */
[C---:B------:R-:W-:Y:S01]  /*71c0*/  FFMA R17, R39.reuse, R50, R17 ;  /* 0x0000003227117223 */ /* 0x040fe20000000011 */
[C---:B------:R-:W-:Y:S01]  /*71d0*/  FMUL R18, R38.reuse, R18 ;  /* 0x0000001226127220 */ /* 0x040fe20000400000 */
[C---:B------:R-:W-:Y:S01]  /*71e0*/  FMUL R19, R38.reuse, R19 ;  /* 0x0000001326137220 */ /* 0x040fe20000400000 */
[--C-:B------:R-:W-:Y:S02]  /*71f0*/  HADD2.F32 R55, -RZ, R56.reuse.H0_H0 ;  /* 0x20000038ff377230 */ /* 0x100fe40000004100 */
[C---:B------:R-:W-:Y:S01]  /*7200*/  FMUL R3, R38.reuse, R22 ;  /* 0x0000001626037220 */ /* 0x040fe20000400000 */
[C---:B------:R-:W-:Y:S01]  /*7210*/  FFMA R18, R39.reuse, R51, R18 ;  /* 0x0000003327127223 */ /* 0x040fe20000000012 */
[----:B------:R-:W-:Y:S02]  /*7220*/  HADD2.F32 R56, -RZ, R56.H1_H1 ;  /* 0x30000038ff387230 */ /* 0x000fe40000004100 */
[C---:B------:R-:W-:Y:S01]  /*7230*/  FFMA R19, R39.reuse, R52, R19 ;  /* 0x0000003427137223 */ /* 0x040fe20000000013 */
[C---:B------:R-:W-:Y:S01]  /*7240*/  FMUL R6, R38.reuse, R23 ;  /* 0x0000001726067220 */ /* 0x040fe20000400000 */
[C---:B------:R-:W-:Y:S01]  /*7250*/  FFMA R0, R39.reuse, R53, R0 ;  /* 0x0000003527007223 */ /* 0x040fe20000000000 */
[C---:B------:R-:W-:Y:S01]  /*7260*/  FFMA R2, R39.reuse, R54, R2 ;  /* 0x0000003627027223 */ /* 0x040fe20000000002 */
[--C-:B------:R-:W-:Y:S02]  /*7270*/  HADD2.F32 R59, -RZ, R60.reuse.H0_H0 ;  /* 0x2000003cff3b7230 */ /* 0x100fe40000004100 */
[C---:B------:R-:W-:Y:S01]  /*7280*/  FFMA R3, R39.reuse, R55, R3 ;  /* 0x0000003727037223 */ /* 0x040fe20000000003 */
[----:B------:R-:W-:Y:S02]  /*7290*/  HADD2.F32 R60, -RZ, R60.H1_H1 ;  /* 0x3000003cff3c7230 */ /* 0x000fe40000004100 */
[C---:B------:R-:W-:Y:S01]  /*72a0*/  FMUL R21, R38.reuse, R26 ;  /* 0x0000001a26157220 */ /* 0x040fe20000400000 */
[C---:B------:R-:W-:Y:S01]  /*72b0*/  FMUL R22, R38.reuse, R27 ;  /* 0x0000001b26167220 */ /* 0x040fe20000400000 */
[C---:B------:R-:W-:Y:S01]  /*72c0*/  FFMA R6, R39.reuse, R56, R6 ;  /* 0x0000003827067223 */ /* 0x040fe20000000006 */
[C---:B------:R-:W-:Y:S01]  /*72d0*/  FFMA R7, R39.reuse, R57, R7 ;  /* 0x0000003927077223 */ /* 0x040fe20000000007 */
[C---:B------:R-:W-:Y:S01]  /*72e0*/  FMUL R23, R38.reuse, R28 ;  /* 0x0000001c26177220 */ /* 0x040fe20000400000 */
[C---:B------:R-:W-:Y:S01]  /*72f0*/  FFMA R20, R39.reuse, R58, R20 ;  /* 0x0000003a27147223 */ /* 0x040fe20000000014 */
[--C-:B------:R-:W-:Y:S02]  /*7300*/  HADD2.F32 R63, -RZ, R64.reuse.H0_H0 ;  /* 0x20000040ff3f7230 */ /* 0x100fe40000004100 */
[C---:B------:R-:W-:Y:S01]  /*7310*/  FFMA R21, R39.reuse, R59, R21 ;  /* 0x0000003b27157223 */ /* 0x040fe20000000015 */
[----:B------:R-:W-:Y:S02]  /*7320*/  HADD2.F32 R64, -RZ, R64.H1_H1 ;  /* 0x30000040ff407230 */ /* 0x000fe40000004100 */
[C---:B------:R-:W-:Y:S01]  /*7330*/  FFMA R22, R39.reuse, R60, R22 ;  /* 0x0000003c27167223 */ /* 0x040fe20000000016 */
[C---:B------:R-:W-:Y:S01]  /*7340*/  FMUL R26, R38.reuse, R31 ;  /* 0x0000001f261a7220 */ /* 0x040fe20000400000 */
[C---:B------:R-:W-:Y:S01]  /*7350*/  FMUL R27, R38.reuse, R32 ;  /* 0x00000020261b7220 */ /* 0x040fe20000400000 */
[C---:B------:R-:W-:Y:S01]  /*7360*/  FFMA R23, R39.reuse, R61, R23 ;  /* 0x0000003d27177223 */ /* 0x040fe20000000017 */
[----:B------:R-:W-:Y:S01]  /*7370*/  FMUL R28, R38, R33 ;  /* 0x00000021261c7220 */ /* 0x000fe20000400000 */
[C---:B------:R-:W-:Y:S01]  /*7380*/  FFMA R24, R39.reuse, R62, R24 ;  /* 0x0000003e27187223 */ /* 0x040fe20000000018 */
[--C-:B------:R-:W-:Y:S02]  /*7390*/  HADD2.F32 R66, -RZ, R67.reuse.H0_H0 ;  /* 0x20000043ff427230 */ /* 0x100fe40000004100 */
[C---:B------:R-:W-:Y:S01]  /*73a0*/  FFMA R25, R39.reuse, R63, R25 ;  /* 0x0000003f27197223 */ /* 0x040fe20000000019 */
[----:B------:R-:W-:Y:S02]  /*73b0*/  HADD2.F32 R67, -RZ, R67.H1_H1 ;  /* 0x30000043ff437230 */ /* 0x000fe40000004100 */
[----:B------:R-:W-:Y:S01]  /*73c0*/  FFMA R26, R39, R64, R26 ;  /* 0x00000040271a7223 */ /* 0x000fe2000000001a */
[----:B------:R-:W-:Y:S01]  /*73d0*/  F2FP.SATFINITE.E4M3.F32.PACK_AB_MERGE_C R14, R15, R14, RZ ;  /* 0x0000000e0f0e723e */ /* 0x000fe200048070ff */
[----:B------:R-:W-:Y:S01]  /*73e0*/  FFMA R27, R39, R40, R27 ;  /* 0x00000028271b7223 */ /* 0x000fe2000000001b */
[----:B------:R-:W-:Y:S01]  /*73f0*/  F2FP.SATFINITE.E4M3.F32.PACK_AB_MERGE_C R18, R19, R18, RZ ;  /* 0x000000121312723e */ /* 0x000fe200048070ff */
[C---:B------:R-:W-:Y:S01]  /*7400*/  FFMA R28, R39.reuse, R65, R28 ;  /* 0x00000041271c7223 */ /* 0x040fe2000000001c */
[C---:B------:R-:W-:Y:S01]  /*7410*/  FFMA R29, R39.reuse, R66, R29 ;  /* 0x00000042271d7223 */ /* 0x040fe2000000001d */
[----:B------:R-:W-:Y:S01]  /*7420*/  FFMA R30, R39, R67, R30 ;  /* 0x00000043271e7223 */ /* 0x000fe2000000001e */
[----:B------:R-:W-:Y:S02]  /*7430*/  F2FP.SATFINITE.E4M3.F32.PACK_AB_MERGE_C R32, R5, R4, R86 ;  /* 0x000000040520723e */ /* 0x000fe40004807056 */
[----:B------:R-:W-:Y:S02]  /*7440*/  F2FP.SATFINITE.E4M3.F32.PACK_AB_MERGE_C R33, R9, R8, R10 ;  /* 0x000000080921723e */ /* 0x000fe4000480700a */
[----:B------:R-:W-:Y:S02]  /*7450*/  F2FP.SATFINITE.E4M3.F32.PACK_AB_MERGE_C R34, R13, R12, R14 ;  /* 0x0000000c0d22723e */ /* 0x000fe4000480700e */
[----:B------:R-:W-:Y:S02]  /*7460*/  F2FP.SATFINITE.E4M3.F32.PACK_AB_MERGE_C R35, R17, R16, R18 ;  /* 0x000000101123723e */ /* 0x000fe40004807012 */
[----:B------:R-:W-:Y:S02]  /*7470*/  F2FP.SATFINITE.E4M3.F32.PACK_AB_MERGE_C R3, R6, R3, RZ ;  /* 0x000000030603723e */ /* 0x000fe400048070ff */
[----:B------:R-:W-:Y:S01]  /*7480*/  F2FP.SATFINITE.E4M3.F32.PACK_AB_MERGE_C R5, R22, R21, RZ ;  /* 0x000000151605723e */ /* 0x000fe200048070ff */
[----:B------:R1:W-:Y:S01]  /*7490*/  STS.128 [R78+UR44+0x1400], R32 ;  /* 0x001400204e007988 */ /* 0x0003e20008000c2c */
[----:B------:R-:W-:Y:S02]  /*74a0*/  F2FP.SATFINITE.E4M3.F32.PACK_AB_MERGE_C R6, R26, R25, RZ ;  /* 0x000000191a06723e */ /* 0x000fe400048070ff */
[----:B------:R-:W-:Y:S02]  /*74b0*/  F2FP.SATFINITE.E4M3.F32.PACK_AB_MERGE_C R29, R30, R29, RZ ;  /* 0x0000001d1e1d723e */ /* 0x000fe400048070ff */
[----:B------:R-:W-:Y:S02]  /*74c0*/  F2FP.SATFINITE.E4M3.F32.PACK_AB_MERGE_C R5, R20, R7, R5 ;  /* 0x000000071405723e */ /* 0x000fe40004807005 */
[----:B------:R-:W-:Y:S02]  /*74d0*/  F2FP.SATFINITE.E4M3.F32.PACK_AB_MERGE_C R4, R2, R0, R3 ;  /* 0x000000000204723e */ /* 0x000fe40004807003 */
[----:B------:R-:W-:Y:S02]  /*74e0*/  F2FP.SATFINITE.E4M3.F32.PACK_AB_MERGE_C R6, R24, R23, R6 ;  /* 0x000000171806723e */ /* 0x000fe40004807006 */
[----:B------:R-:W-:Y:S05]  /*74f0*/  F2FP.SATFINITE.E4M3.F32.PACK_AB_MERGE_C R7, R28, R27, R29 ;  /* 0x0000001b1c07723e */ /* 0x000fea000480701d */
[----:B------:R1:W-:Y:S01]  /*7500*/  STS.128 [R77+0x1010], R4 ;  /* 0x001010044d007388 */ /* 0x0003e20000000c00 */
[----:B------:R-:W-:Y:S01]  /*7510*/  @!PT LDS RZ, [RZ] ;  /* 0x00000000fffff984 */ /* 0x000fe20000000800 */
[----:B------:R-:W-:Y:S01]  /*7520*/  @!PT LDS RZ, [RZ] ;  /* 0x00000000fffff984 */ /* 0x000fe20000000800 */
[----:B------:R-:W-:Y:S01]  /*7530*/  @!PT LDS RZ, [RZ] ;  /* 0x00000000fffff984 */ /* 0x000fe20000000800 */
[----:B------:R-:W-:Y:S01]  /*7540*/  @!PT LDS RZ, [RZ] ;  /* 0x00000000fffff984 */ /* 0x000fe20000000800 */
[----:B------:R3:W-:Y:S07]  /*7550*/  MEMBAR.ALL.CTA ;  /* 0x0000000000007992 */ /* 0x0007ee0000008000 */
[----:B---3--:R-:W3:Y:S02]  /*7560*/  FENCE.VIEW.ASYNC.S ;  /* 0x00000000000073c6 */ /* 0x008ee40000000000 */
[----:B---3--:R-:W-:Y:S06]  /*7570*/  BAR.SYNC.DEFER_BLOCKING 0x1, 0x80 ;  /* 0x0042000000007b1d */ /* 0x008fec0000010000 */
[----:B------:R-:W-:Y:S05]  /*7580*/  @P0 BRA `(.L_x_124) ;  /* 0x0000000000300947 */ /* 0x000fea0003800000 */
[----:B------:R-:W-:Y:S02]  /*7590*/  UIADD3 UR4, UPT, UPT, UR44, 0x1400, URZ ;  /* 0x000014002c047890 */ /* 0x000fe4000fffe0ff */
[----:B------:R-:W-:Y:S02]  /*75a0*/  USHF.L.U32 UR9, UR45, 0x6, URZ ;  /* 0x000000062d097899 */ /* 0x000fe400080006ff */
[----:B------:R-:W-:Y:S02]  /*75b0*/  USHF.L.U32 UR10, UR46, 0x6, URZ ;  /* 0x000000062e0a7899 */ /* 0x000fe400080006ff */
[----:B------:R-:W-:Y:S01]  /*75c0*/  MOV R85, UR4 ;  /* 0x0000000400557c02 */ /* 0x000fe20008000f00 */
[----:B------:R-:W-:Y:S01]  /*75d0*/  UIADD3 UR4, UP0, UPT, UR62, 0x680, URZ ;  /* 0x000006803e047890 */ /* 0x000fe2000ff1e0ff */
[----:B------:R-:W-:Y:S02]  /*75e0*/  UMOV UR11, UR36 ;  /* 0x00000024000b7c82 */ /* 0x000fe40008000000 */
[----:B------:R-:W-:Y:S01]  /*75f0*/  R2UR UR8, R85 ;  /* 0x00000000550872ca */ /* 0x000fe200000e0000 */
[----:B------:R-:W-:Y:S11]  /*7600*/  UIADD3.X UR5, UPT, UPT, URZ, UR63, URZ, UP0, !UPT ;  /* 0x0000003fff057290 */ /* 0x000ff600087fe4ff */
[----:B------:R-:W-:Y:S01]  /*7610*/  @!UPT UIADD3 URZ, UPT, UPT, URZ, URZ, URZ ;  /* 0x000000fffffff290 */ /* 0x000fe2000fffe0ff */
[----:B------:R3:W-:Y:S01]  /*7620*/  UTMASTG.3D [UR8], [UR4] ;  /* 0x00000008040073b5 */ /* 0x0007e20008010000 */
[----:B------:R0:W-:Y:S01]  /*7630*/  UTMACMDFLUSH ;  /* 0x00000000000079b7 */ /* 0x0001e20000000000 */
[----:B---3--:R-:W-:Y:S04]  /*7640*/  DEPBAR.LE SB0, 0x0 ;  /* 0x000080000000791a */ /* 0x008fe80000000000 */
.L_x_124:
[----:B------:R-:W-:Y:S05]  /*7650*/  BSYNC.RECONVERGENT B0 ;  /* 0x0000000000007941 */ /* 0x000fea0003800200 */
.L_x_123:
[----:B------:R-:W-:Y:S01]  /*7660*/  BAR.SYNC.DEFER_BLOCKING 0x1, 0x80 ;  /* 0x0042000000007b1d */ /* 0x000fe20000010000 */
[----:B------:R-:W-:Y:S01]  /*7670*/  ISETP.NE.AND P0, PT, R81, 0x2, PT ;  /* 0x000000025100780c */ /* 0x000fe20003f05270 */
[----:B------:R-:W-:Y:S01]  /*7680*/  UISETP.NE.AND UP0, UPT, UR47, URZ, UPT ;  /* 0x000000ff2f00728c */ /* 0x000fe2000bf05270 */
[----:B------:R-:W-:Y:S01]  /*7690*/  ISETP.NE.AND P1, PT, R36, 0x4, PT ;  /* 0x000000042400780c */ /* 0x000fe20003f25270 */
[----:B------:R-:W-:Y:S01]  /*76a0*/  UIADD3 UR45, UPT, UPT, UR37, UR57, URZ ;  /* 0x00000039252d7290 */ /* 0x000fe2000fffe0ff */
[----:B------:R-:W-:Y:S01]  /*76b0*/  SEL R2, RZ, 0x1, P0 ;  /* 0x00000001ff027807 */ /* 0x000fe20000000000 */
[----:B------:R-:W-:Y:S01]  /*76c0*/  UIADD3 UR46, UPT, UPT, UR38, UR60, URZ ;  /* 0x0000003c262e7290 */ /* 0x000fe2000fffe0ff */
[----:B------:R-:W-:Y:S02]  /*76d0*/  SEL R0, RZ, 0x1, P1 ;  /* 0x00000001ff007807 */ /* 0x000fe40000800000 */
[----:B------:R-:W-:Y:S02]  /*76e0*/  LOP3.LUT R83, R83, R2, RZ, 0x3c, !PT ;  /* 0x0000000253537212 */ /* 0x000fe400078e3cff */
[----:B------:R-:W-:Y:S02]  /*76f0*/  LOP3.LUT R84, R84, R0, RZ, 0x3c, !PT ;  /* 0x0000000054547212 */ /* 0x000fe400078e3cff */
[----:B------:R-:W-:Y:S02]  /*7700*/  SEL R81, R81, RZ, P0 ;  /* 0x000000ff51517207 */ /* 0x000fe40000000000 */
[----:B------:R-:W-:Y:S01]  /*7710*/  SEL R36, R36, RZ, P1 ;  /* 0x000000ff24247207 */ /* 0x000fe20000800000 */
[----:B------:R-:W-:Y:S01]  /*7720*/  UMOV UR36, UR51 ;  /* 0x0000003300247c82 */ /* 0x000fe20008000000 */
[----:B------:R-:W-:Y:S05]  /*7730*/  BRA.U UP0, `(.L_x_125) ;  /* 0xffffffe5002c7547 */ /* 0x000fea000b83ffff */
[----:B------:R-:W-:Y:S05]  /*7740*/  EXIT ;  /* 0x000000000000794d */ /* 0x000fea0003800000 */
.L_x_25:
[----:B--2---:R2:W3:Y:S02]  /*7750*/  SYNCS.PHASECHK.TRANS64.TRYWAIT P0, [R0+URZ+0x240], R2 ;  /* 0x00024002000075a7 */ /* 0x0044e400080011ff */
[----:B---3--:R-:W-:Y:S05]  /*7760*/  @!P0 NANOSLEEP.SYNCS 0x989680 ;  /* 0x009896800000895d */ /* 0x008fea0003900000 */
[----:B------:R-:W3:Y:S02]  /*7770*/  @!P0 SYNCS.PHASECHK.TRANS64 P0, [R0+URZ+0x240], R2 ;  /* 0x00024002000085a7 */ /* 0x000ee400080010ff */
[----:B---3--:R-:W-:Y:S05]  /*7780*/  @!P0 BRA `(.L_x_25) ;  /* 0xfffffffc00f08947 */ /* 0x008fea000383ffff */
[----:B------:R-:W-:Y:S05]  /*7790*/  BRA `(.L_x_126) ;  /* 0xffffffa400007947 */ /* 0x000fea000383ffff */
.L_x_28:
[----:B-1----:R-:W-:-:S07]  /*77a0*/  MOV R0, UR33 ;  /* 0x0000002100007c02 */ /* 0x002fce0008000f00 */
.L_x_127:
[----:B-1----:R1:W2:Y:S02]  /*77b0*/  SYNCS.PHASECHK.TRANS64.TRYWAIT P0, [R0+URZ+0xd8], R3 ;  /* 0x0000d803000075a7 */ /* 0x0022a400080011ff */
[----:B--2---:R-:W-:Y:S05]  /*77c0*/  @!P0 NANOSLEEP.SYNCS 0x989680 ;  /* 0x009896800000895d */ /* 0x004fea0003900000 */
[----:B------:R-:W2:Y:S02]  /*77d0*/  @!P0 SYNCS.PHASECHK.TRANS64 P0, [R0+URZ+0xd8], R3 ;  /* 0x0000d803000085a7 */ /* 0x000ea400080010ff */
[----:B--2---:R-:W-:Y:S05]  /*77e0*/  @!P0 BRA `(.L_x_127) ;  /* 0xfffffffc00f08947 */ /* 0x004fea000383ffff */
[----:B------:R-:W-:Y:S05]  /*77f0*/  BRA `(.L_x_27) ;  /* 0xffffffa400487947 */ /* 0x000fea000383ffff */
.L_x_35:
[----:B-1----:R-:W-:-:S07]  /*7800*/  MOV R0, UR17 ;  /* 0x0000001100007c02 */ /* 0x002fce0008000f00 */
.L_x_128:
[----:B-1----:R1:W2:Y:S02]  /*7810*/  SYNCS.PHASECHK.TRANS64.TRYWAIT P0, [R0+URZ+0xd8], R3 ;  /* 0x0000d803000075a7 */ /* 0x0022a400080011ff */
[----:B--2---:R-:W-:Y:S05]  /*7820*/  @!P0 NANOSLEEP.SYNCS 0x989680 ;  /* 0x009896800000895d */ /* 0x004fea0003900000 */
[----:B------:R-:W2:Y:S02]  /*7830*/  @!P0 SYNCS.PHASECHK.TRANS64 P0, [R0+URZ+0xd8], R3 ;  /* 0x0000d803000085a7 */ /* 0x000ea400080010ff */
[----:B--2---:R-:W-:Y:S05]  /*7840*/  @!P0 BRA `(.L_x_128) ;  /* 0xfffffffc00f08947 */ /* 0x004fea000383ffff */
[----:B------:R-:W-:Y:S05]  /*7850*/  BRA `(.L_x_34) ;  /* 0xffffffa800047947 */ /* 0x000fea000383ffff */
.L_x_40:
[----:B-1----:R1:W2:Y:S02]  /*7860*/  SYNCS.PHASECHK.TRANS64.TRYWAIT P0, [R3+URZ+0x1d0], R0 ;  /* 0x0001d000030075a7 */ /* 0x0022a400080011ff */
[----:B--2---:R-:W-:Y:S05]  /*7870*/  @!P0 NANOSLEEP.SYNCS 0x989680 ;  /* 0x009896800000895d */ /* 0x004fea0003900000 */
[----:B------:R-:W2:Y:S02]  /*7880*/  @!P0 SYNCS.PHASECHK.TRANS64 P0, [R3+URZ+0x1d0], R0 ;  /* 0x0001d000030085a7 */ /* 0x000ea400080010ff */
[----:B--2---:R-:W-:Y:S05]  /*7890*/  @!P0 BRA `(.L_x_40) ;  /* 0xfffffffc00f08947 */ /* 0x004fea000383ffff */
[----:B------:R-:W-:Y:S05]  /*78a0*/  BRA `(.L_x_129) ;  /* 0xffffffa800a87947 */ /* 0x000fea000383ffff */
.L_x_44:
[----:B------:R-:W-:-:S07]  /*78b0*/  MOV R0, UR4 ;  /* 0x0000000400007c02 */ /* 0x000fce0008000f00 */
.L_x_130:
[----:B-1----:R1:W2:Y:S02]  /*78c0*/  SYNCS.PHASECHK.TRANS64.TRYWAIT P0, [R0+URZ], R2 ;  /* 0x00000002000075a7 */ /* 0x0022a400080011ff */
[----:B--2---:R-:W-:Y:S05]  /*78d0*/  @!P0 NANOSLEEP.SYNCS 0x989680 ;  /* 0x009896800000895d */ /* 0x004fea0003900000 */
[----:B------:R-:W2:Y:S02]  /*78e0*/  @!P0 SYNCS.PHASECHK.TRANS64 P0, [R0+URZ], R2 ;  /* 0x00000002000085a7 */ /* 0x000ea400080010ff */
[----:B--2---:R-:W-:Y:S05]  /*78f0*/  @!P0 BRA `(.L_x_130) ;  /* 0xfffffffc00f08947 */ /* 0x004fea000383ffff */
[----:B------:R-:W-:Y:S05]  /*7900*/  BRA `(.L_x_131) ;  /* 0xffffffb0004c7947 */ /* 0x000fea000383ffff */
.L_x_45:
[----:B------:R-:W-:-:S07]  /*7910*/  MOV R0, UR5 ;  /* 0x0000000500007c02 */ /* 0x000fce0008000f00 */
.L_x_132:
[----:B-1----:R1:W2:Y:S02]  /*7920*/  SYNCS.PHASECHK.TRANS64.TRYWAIT P0, [R0+URZ], R3 ;  /* 0x00000003000075a7 */ /* 0x0022a400080011ff */
[----:B--2---:R-:W-:Y:S05]  /*7930*/  @!P0 NANOSLEEP.SYNCS 0x989680 ;  /* 0x009896800000895d */ /* 0x004fea0003900000 */
[----:B------:R-:W2:Y:S02]  /*7940*/  @!P0 SYNCS.PHASECHK.TRANS64 P0, [R0+URZ], R3 ;  /* 0x00000003000085a7 */ /* 0x000ea400080010ff */
[----:B--2---:R-:W-:Y:S05]  /*7950*/  @!P0 BRA `(.L_x_132) ;  /* 0xfffffffc00f08947 */ /* 0x004fea000383ffff */
[----:B------:R-:W-:Y:S05]  /*7960*/  BRA `(.L_x_133) ;  /* 0xffffffb000587947 */ /* 0x000fea000383ffff */
.L_x_46:
[----:B------:R-:W-:-:S07]  /*7970*/  MOV R0, UR5 ;  /* 0x0000000500007c02 */ /* 0x000fce0008000f00 */
.L_x_134:
[----:B-1----:R1:W2:Y:S02]  /*7980*/  SYNCS.PHASECHK.TRANS64.TRYWAIT P0, [R0+URZ], R3 ;  /* 0x00000003000075a7 */ /* 0x0022a400080011ff */
[----:B--2---:R-:W-:Y:S05]  /*7990*/  @!P0 NANOSLEEP.SYNCS 0x989680 ;  /* 0x009896800000895d */ /* 0x004fea0003900000 */
[----:B------:R-:W2:Y:S02]  /*79a0*/  @!P0 SYNCS.PHASECHK.TRANS64 P0, [R0+URZ], R3 ;  /* 0x00000003000085a7 */ /* 0x000ea400080010ff */
[----:B--2---:R-:W-:Y:S05]  /*79b0*/  @!P0 BRA `(.L_x_134) ;  /* 0xfffffffc00f08947 */ /* 0x004fea000383ffff */
[----:B------:R-:W-:Y:S05]  /*79c0*/  BRA `(.L_x_135) ;  /* 0xffffffb000647947 */ /* 0x000fea000383ffff */
.L_x_47:
[----:B------:R-:W-:-:S07]  /*79d0*/  MOV R0, UR5 ;  /* 0x0000000500007c02 */ /* 0x000fce0008000f00 */
.L_x_136:
[----:B-1----:R1:W2:Y:S02]  /*79e0*/  SYNCS.PHASECHK.TRANS64.TRYWAIT P0, [R0+URZ], R3 ;  /* 0x00000003000075a7 */ /* 0x0022a400080011ff */
[----:B--2---:R-:W-:Y:S05]  /*79f0*/  @!P0 NANOSLEEP.SYNCS 0x989680 ;  /* 0x009896800000895d */ /* 0x004fea0003900000 */
[----:B------:R-:W2:Y:S02]  /*7a00*/  @!P0 SYNCS.PHASECHK.TRANS64 P0, [R0+URZ], R3 ;  /* 0x00000003000085a7 */ /* 0x000ea400080010ff */
[----:B--2---:R-:W-:Y:S05]  /*7a10*/  @!P0 BRA `(.L_x_136) ;  /* 0xfffffffc00f08947 */ /* 0x004fea000383ffff */
[----:B------:R-:W-:Y:S05]  /*7a20*/  BRA `(.L_x_137) ;  /* 0xffffffb000707947 */ /* 0x000fea000383ffff */
.L_x_48:
[----:B------:R-:W-:-:S07]  /*7a30*/  MOV R0, UR5 ;  /* 0x0000000500007c02 */ /* 0x000fce0008000f00 */
.L_x_138:
[----:B-1----:R1:W2:Y:S02]  /*7a40*/  SYNCS.PHASECHK.TRANS64.TRYWAIT P0, [R0+URZ], R3 ;  /* 0x00000003000075a7 */ /* 0x0022a400080011ff */
[----:B--2---:R-:W-:Y:S05]  /*7a50*/  @!P0 NANOSLEEP.SYNCS 0x989680 ;  /* 0x009896800000895d */ /* 0x004fea0003900000 */
[----:B------:R-:W2:Y:S02]  /*7a60*/  @!P0 SYNCS.PHASECHK.TRANS64 P0, [R0+URZ], R3 ;  /* 0x00000003000085a7 */ /* 0x000ea400080010ff */
[----:B--2---:R-:W-:Y:S05]  /*7a70*/  @!P0 BRA `(.L_x_138) ;  /* 0xfffffffc00f08947 */ /* 0x004fea000383ffff */
[----:B------:R-:W-:Y:S05]  /*7a80*/  BRA `(.L_x_139) ;  /* 0xffffffb0007c7947 */ /* 0x000fea000383ffff */
.L_x_49:
[----:B------:R-:W-:-:S07]  /*7a90*/  MOV R0, UR5 ;  /* 0x0000000500007c02 */ /* 0x000fce0008000f00 */
.L_x_140:
[----:B-1----:R1:W2:Y:S02]  /*7aa0*/  SYNCS.PHASECHK.TRANS64.TRYWAIT P0, [R0+URZ], R3 ;  /* 0x00000003000075a7 */ /* 0x0022a400080011ff */
[----:B--2---:R-:W-:Y:S05]  /*7ab0*/  @!P0 NANOSLEEP.SYNCS 0x989680 ;  /* 0x009896800000895d */ /* 0x004fea0003900000 */
[----:B------:R-:W2:Y:S02]  /*7ac0*/  @!P0 SYNCS.PHASECHK.TRANS64 P0, [R0+URZ], R3 ;  /* 0x00000003000085a7 */ /* 0x000ea400080010ff */
[----:B--2---:R-:W-:Y:S05]  /*7ad0*/  @!P0 BRA `(.L_x_140) ;  /* 0xfffffffc00f08947 */ /* 0x004fea000383ffff */
[----:B------:R-:W-:Y:S05]  /*7ae0*/  BRA `(.L_x_141) ;  /* 0xffffffb000887947 */ /* 0x000fea000383ffff */
.L_x_50:
[----:B------:R-:W-:-:S07]  /*7af0*/  MOV R0, UR5 ;  /* 0x0000000500007c02 */ /* 0x000fce0008000f00 */
.L_x_142:
[----:B-1----:R1:W2:Y:S02]  /*7b00*/  SYNCS.PHASECHK.TRANS64.TRYWAIT P0, [R0+URZ], R3 ;  /* 0x00000003000075a7 */ /* 0x0022a400080011ff */
[----:B--2---:R-:W-:Y:S05]  /*7b10*/  @!P0 NANOSLEEP.SYNCS 0x989680 ;  /* 0x009896800000895d */ /* 0x004fea0003900000 */
[----:B------:R-:W2:Y:S02]  /*7b20*/  @!P0 SYNCS.PHASECHK.TRANS64 P0, [R0+URZ], R3 ;  /* 0x00000003000085a7 */ /* 0x000ea400080010ff */
[----:B--2---:R-:W-:Y:S05]  /*7b30*/  @!P0 BRA `(.L_x_142) ;  /* 0xfffffffc00f08947 */ /* 0x004fea000383ffff */
[----:B------:R-:W-:Y:S05]  /*7b40*/  BRA `(.L_x_143) ;  /* 0xffffffb000947947 */ /* 0x000fea000383ffff */
.L_x_51:
[----:B------:R-:W-:-:S07]  /*7b50*/  MOV R0, UR5 ;  /* 0x0000000500007c02 */ /* 0x000fce0008000f00 */
.L_x_144:
[----:B-1----:R1:W2:Y:S02]  /*7b60*/  SYNCS.PHASECHK.TRANS64.TRYWAIT P0, [R0+URZ], R3 ;  /* 0x00000003000075a7 */ /* 0x0022a400080011ff */
[----:B--2---:R-:W-:Y:S05]  /*7b70*/  @!P0 NANOSLEEP.SYNCS 0x989680 ;  /* 0x009896800000895d */ /* 0x004fea0003900000 */
[----:B------:R-:W2:Y:S02]  /*7b80*/  @!P0 SYNCS.PHASECHK.TRANS64 P0, [R0+URZ], R3 ;  /* 0x00000003000085a7 */ /* 0x000ea400080010ff */
[----:B--2---:R-:W-:Y:S05]  /*7b90*/  @!P0 BRA `(.L_x_144) ;  /* 0xfffffffc00f08947 */ /* 0x004fea000383ffff */
[----:B------:R-:W-:Y:S05]  /*7ba0*/  BRA `(.L_x_145) ;  /* 0xffffffb000a07947 */ /* 0x000fea000383ffff */
.L_x_52:
[----:B------:R-:W-:-:S07]  /*7bb0*/  MOV R0, UR5 ;  /* 0x0000000500007c02 */ /* 0x000fce0008000f00 */
.L_x_146:
[----:B-1----:R1:W2:Y:S02]  /*7bc0*/  SYNCS.PHASECHK.TRANS64.TRYWAIT P0, [R0+URZ], R3 ;  /* 0x00000003000075a7 */ /* 0x0022a400080011ff */
[----:B--2---:R-:W-:Y:S05]  /*7bd0*/  @!P0 NANOSLEEP.SYNCS 0x989680 ;  /* 0x009896800000895d */ /* 0x004fea0003900000 */
[----:B------:R-:W2:Y:S02]  /*7be0*/  @!P0 SYNCS.PHASECHK.TRANS64 P0, [R0+URZ], R3 ;  /* 0x00000003000085a7 */ /* 0x000ea400080010ff */
[----:B--2---:R-:W-:Y:S05]  /*7bf0*/  @!P0 BRA `(.L_x_146) ;  /* 0xfffffffc00f08947 */ /* 0x004fea000383ffff */
[----:B------:R-:W-:Y:S05]  /*7c00*/  BRA `(.L_x_147) ;  /* 0xffffffb000ac7947 */ /* 0x000fea000383ffff */
.L_x_53:
[----:B------:R-:W-:-:S07]  /*7c10*/  MOV R0, UR5 ;  /* 0x0000000500007c02 */ /* 0x000fce0008000f00 */
.L_x_148:
[----:B-1----:R1:W2:Y:S02]  /*7c20*/  SYNCS.PHASECHK.TRANS64.TRYWAIT P0, [R0+URZ], R3 ;  /* 0x00000003000075a7 */ /* 0x0022a400080011ff */
[----:B--2---:R-:W-:Y:S05]  /*7c30*/  @!P0 NANOSLEEP.SYNCS 0x989680 ;  /* 0x009896800000895d */ /* 0x004fea0003900000 */
[----:B------:R-:W2:Y:S02]  /*7c40*/  @!P0 SYNCS.PHASECHK.TRANS64 P0, [R0+URZ], R3 ;  /* 0x00000003000085a7 */ /* 0x000ea400080010ff */
[----:B--2---:R-:W-:Y:S05]  /*7c50*/  @!P0 BRA `(.L_x_148) ;  /* 0xfffffffc00f08947 */ /* 0x004fea000383ffff */
[----:B------:R-:W-:Y:S05]  /*7c60*/  BRA `(.L_x_149) ;  /* 0xffffffb000b87947 */ /* 0x000fea000383ffff */
.L_x_54:
[----:B------:R-:W-:-:S07]  /*7c70*/  MOV R0, UR5 ;  /* 0x0000000500007c02 */ /* 0x000fce0008000f00 */
.L_x_150:
[----:B-1----:R1:W2:Y:S02]  /*7c80*/  SYNCS.PHASECHK.TRANS64.TRYWAIT P0, [R0+URZ], R3 ;  /* 0x00000003000075a7 */ /* 0x0022a400080011ff */
[----:B--2---:R-:W-:Y:S05]  /*7c90*/  @!P0 NANOSLEEP.SYNCS 0x989680 ;  /* 0x009896800000895d */ /* 0x004fea0003900000 */
[----:B------:R-:W2:Y:S02]  /*7ca0*/  @!P0 SYNCS.PHASECHK.TRANS64 P0, [R0+URZ], R3 ;  /* 0x00000003000085a7 */ /* 0x000ea400080010ff */
[----:B--2---:R-:W-:Y:S05]  /*7cb0*/  @!P0 BRA `(.L_x_150) ;  /* 0xfffffffc00f08947 */ /* 0x004fea000383ffff */
[----:B------:R-:W-:Y:S05]  /*7cc0*/  BRA `(.L_x_151) ;  /* 0xffffffb000c47947 */ /* 0x000fea000383ffff */
.L_x_55:
[----:B------:R-:W-:-:S07]  /*7cd0*/  MOV R0, UR5 ;  /* 0x0000000500007c02 */ /* 0x000fce0008000f00 */
.L_x_152:
[----:B-1----:R1:W2:Y:S02]  /*7ce0*/  SYNCS.PHASECHK.TRANS64.TRYWAIT P0, [R0+URZ], R3 ;  /* 0x00000003000075a7 */ /* 0x0022a400080011ff */
[----:B--2---:R-:W-:Y:S05]  /*7cf0*/  @!P0 NANOSLEEP.SYNCS 0x989680 ;  /* 0x009896800000895d */ /* 0x004fea0003900000 */
[----:B------:R-:W2:Y:S02]  /*7d00*/  @!P0 SYNCS.PHASECHK.TRANS64 P0, [R0+URZ], R3 ;  /* 0x00000003000085a7 */ /* 0x000ea400080010ff */
[----:B--2---:R-:W-:Y:S05]  /*7d10*/  @!P0 BRA `(.L_x_152) ;  /* 0xfffffffc00f08947 */ /* 0x004fea000383ffff */
[----:B------:R-:W-:Y:S05]  /*7d20*/  BRA `(.L_x_153) ;  /* 0xffffffb000d07947 */ /* 0x000fea000383ffff */
.L_x_56:
[----:B------:R-:W-:-:S07]  /*7d30*/  MOV R0, UR5 ;  /* 0x0000000500007c02 */ /* 0x000fce0008000f00 */
.L_x_154:
[----:B-1----:R1:W2:Y:S02]  /*7d40*/  SYNCS.PHASECHK.TRANS64.TRYWAIT P0, [R0+URZ], R3 ;  /* 0x00000003000075a7 */ /* 0x0022a400080011ff */
[----:B--2---:R-:W-:Y:S05]  /*7d50*/  @!P0 NANOSLEEP.SYNCS 0x989680 ;  /* 0x009896800000895d */ /* 0x004fea0003900000 */
[----:B------:R-:W2:Y:S02]  /*7d60*/  @!P0 SYNCS.PHASECHK.TRANS64 P0, [R0+URZ], R3 ;  /* 0x00000003000085a7 */ /* 0x000ea400080010ff */
[----:B--2---:R-:W-:Y:S05]  /*7d70*/  @!P0 BRA `(.L_x_154) ;  /* 0xfffffffc00f08947 */ /* 0x004fea000383ffff */
[----:B------:R-:W-:Y:S05]  /*7d80*/  BRA `(.L_x_155) ;  /* 0xffffffb000dc7947 */ /* 0x000fea000383ffff */
.L_x_57:
[----:B------:R-:W-:-:S07]  /*7d90*/  MOV R0, UR5 ;  /* 0x0000000500007c02 */ /* 0x000fce0008000f00 */
.L_x_156:
[----:B-1----:R1:W2:Y:S02]  /*7da0*/  SYNCS.PHASECHK.TRANS64.TRYWAIT P0, [R0+URZ], R3 ;  /* 0x00000003000075a7 */ /* 0x0022a400080011ff */
[----:B--2---:R-:W-:Y:S05]  /*7db0*/  @!P0 NANOSLEEP.SYNCS 0x989680 ;  /* 0x009896800000895d */ /* 0x004fea0003900000 */
[----:B------:R-:W2:Y:S02]  /*7dc0*/  @!P0 SYNCS.PHASECHK.TRANS64 P0, [R0+URZ], R3 ;  /* 0x00000003000085a7 */ /* 0x000ea400080010ff */
[----:B--2---:R-:W-:Y:S05]  /*7dd0*/  @!P0 BRA `(.L_x_156) ;  /* 0xfffffffc00f08947 */ /* 0x004fea000383ffff */
[----:B------:R-:W-:Y:S05]  /*7de0*/  BRA `(.L_x_157) ;  /* 0xffffffb000e87947 */ /* 0x000fea000383ffff */
.L_x_58:
[----:B------:R-:W-:-:S07]  /*7df0*/  MOV R0, UR5 ;  /* 0x0000000500007c02 */ /* 0x000fce0008000f00 */
.L_x_158:
[----:B-1----:R1:W2:Y:S02]  /*7e00*/  SYNCS.PHASECHK.TRANS64.TRYWAIT P0, [R0+URZ], R3 ;  /* 0x00000003000075a7 */ /* 0x0022a400080011ff */
[----:B--2---:R-:W-:Y:S05]  /*7e10*/  @!P0 NANOSLEEP.SYNCS 0x989680 ;  /* 0x009896800000895d */ /* 0x004fea0003900000 */
[----:B------:R-:W2:Y:S02]  /*7e20*/  @!P0 SYNCS.PHASECHK.TRANS64 P0, [R0+URZ], R3 ;  /* 0x00000003000085a7 */ /* 0x000ea400080010ff */
[----:B--2---:R-:W-:Y:S05]  /*7e30*/  @!P0 BRA `(.L_x_158) ;  /* 0xfffffffc00f08947 */ /* 0x004fea000383ffff */
[----:B------:R-:W-:Y:S05]  /*7e40*/  BRA `(.L_x_159) ;  /* 0xffffffb000f47947 */ /* 0x000fea000383ffff */
.L_x_59:
[----:B------:R-:W-:-:S07]  /*7e50*/  MOV R0, UR5 ;  /* 0x0000000500007c02 */ /* 0x000fce0008000f00 */
.L_x_160:
[----:B-1----:R1:W2:Y:S02]  /*7e60*/  SYNCS.PHASECHK.TRANS64.TRYWAIT P0, [R0+URZ], R3 ;  /* 0x00000003000075a7 */ /* 0x0022a400080011ff */
[----:B--2---:R-:W-:Y:S05]  /*7e70*/  @!P0 NANOSLEEP.SYNCS 0x989680 ;  /* 0x009896800000895d */ /* 0x004fea0003900000 */
[----:B------:R-:W2:Y:S02]  /*7e80*/  @!P0 SYNCS.PHASECHK.TRANS64 P0, [R0+URZ], R3 ;  /* 0x00000003000085a7 */ /* 0x000ea400080010ff */
[----:B--2---:R-:W-:Y:S05]  /*7e90*/  @!P0 BRA `(.L_x_160) ;  /* 0xfffffffc00f08947 */ /* 0x004fea000383ffff */
[----:B------:R-:W-:Y:S05]  /*7ea0*/  BRA `(.L_x_161) ;  /* 0xffffffb400007947 */ /* 0x000fea000383ffff */
.L_x_60:
[----:B------:R-:W-:-:S07]  /*7eb0*/  MOV R0, UR5 ;  /* 0x0000000500007c02 */ /* 0x000fce0008000f00 */
.L_x_162:
[----:B-1----:R1:W2:Y:S02]  /*7ec0*/  SYNCS.PHASECHK.TRANS64.TRYWAIT P0, [R0+URZ], R3 ;  /* 0x00000003000075a7 */ /* 0x0022a400080011ff */
[----:B--2---:R-:W-:Y:S05]  /*7ed0*/  @!P0 NANOSLEEP.SYNCS 0x989680 ;  /* 0x009896800000895d */ /* 0x004fea0003900000 */
[----:B------:R-:W2:Y:S02]  /*7ee0*/  @!P0 SYNCS.PHASECHK.TRANS64 P0, [R0+URZ], R3 ;  /* 0x00000003000085a7 */ /* 0x000ea400080010ff */
[----:B--2---:R-:W-:Y:S05]  /*7ef0*/  @!P0 BRA `(.L_x_162) ;  /* 0xfffffffc00f08947 */ /* 0x004fea000383ffff */
[----:B------:R-:W-:Y:S05]  /*7f00*/  BRA `(.L_x_163) ;  /* 0xffffffb4000c7947 */ /* 0x000fea000383ffff */
.L_x_61:
[----:B------:R-:W-:-:S07]  /*7f10*/  MOV R0, UR5 ;  /* 0x0000000500007c02 */ /* 0x000fce0008000f00 */
.L_x_164:
[----:B-1----:R1:W2:Y:S02]  /*7f20*/  SYNCS.PHASECHK.TRANS64.TRYWAIT P0, [R0+URZ], R3 ;  /* 0x00000003000075a7 */ /* 0x0022a400080011ff */
[----:B--2---:R-:W-:Y:S05]  /*7f30*/  @!P0 NANOSLEEP.SYNCS 0x989680 ;  /* 0x009896800000895d */ /* 0x004fea0003900000 */
[----:B------:R-:W2:Y:S02]  /*7f40*/  @!P0 SYNCS.PHASECHK.TRANS64 P0, [R0+URZ], R3 ;  /* 0x00000003000085a7 */ /* 0x000ea400080010ff */
[----:B--2---:R-:W-:Y:S05]  /*7f50*/  @!P0 BRA `(.L_x_164) ;  /* 0xfffffffc00f08947 */ /* 0x004fea000383ffff */
[----:B------:R-:W-:Y:S05]  /*7f60*/  BRA `(.L_x_165) ;  /* 0xffffffb400187947 */ /* 0x000fea000383ffff */
.L_x_62:
[----:B------:R-:W-:-:S07]  /*7f70*/  MOV R0, UR5 ;  /* 0x0000000500007c02 */ /* 0x000fce0008000f00 */
.L_x_166:
[----:B-1----:R1:W2:Y:S02]  /*7f80*/  SYNCS.PHASECHK.TRANS64.TRYWAIT P0, [R0+URZ], R3 ;  /* 0x00000003000075a7 */ /* 0x0022a400080011ff */
[----:B--2---:R-:W-:Y:S05]  /*7f90*/  @!P0 NANOSLEEP.SYNCS 0x989680 ;  /* 0x009896800000895d */ /* 0x004fea0003900000 */
[----:B------:R-:W2:Y:S02]  /*7fa0*/  @!P0 SYNCS.PHASECHK.TRANS64 P0, [R0+URZ], R3 ;  /* 0x00000003000085a7 */ /* 0x000ea400080010ff */
[----:B--2---:R-:W-:Y:S05]  /*7fb0*/  @!P0 BRA `(.L_x_166) ;  /* 0xfffffffc00f08947 */ /* 0x004fea000383ffff */
[----:B------:R-:W-:Y:S05]  /*7fc0*/  BRA `(.L_x_167) ;  /* 0xffffffb400247947 */ /* 0x000fea000383ffff */
.L_x_63:
[----:B------:R-:W-:-:S07]  /*7fd0*/  MOV R0, UR5 ;  /* 0x0000000500007c02 */ /* 0x000fce0008000f00 */
.L_x_168:
[----:B-1----:R1:W2:Y:S02]  /*7fe0*/  SYNCS.PHASECHK.TRANS64.TRYWAIT P0, [R0+URZ], R3 ;  /* 0x00000003000075a7 */ /* 0x0022a400080011ff */
[----:B--2---:R-:W-:Y:S05]  /*7ff0*/  @!P0 NANOSLEEP.SYNCS 0x989680 ;  /* 0x009896800000895d */ /* 0x004fea0003900000 */
[----:B------:R-:W2:Y:S02]  /*8000*/  @!P0 SYNCS.PHASECHK.TRANS64 P0, [R0+URZ], R3 ;  /* 0x00000003000085a7 */ /* 0x000ea400080010ff */
[----:B--2---:R-:W-:Y:S05]  /*8010*/  @!P0 BRA `(.L_x_168) ;  /* 0xfffffffc00f08947 */ /* 0x004fea000383ffff */
[----:B------:R-:W-:Y:S05]  /*8020*/  BRA `(.L_x_169) ;  /* 0xffffffb400307947 */ /* 0x000fea000383ffff */
.L_x_64:
[----:B------:R-:W-:-:S07]  /*8030*/  MOV R0, UR5 ;  /* 0x0000000500007c02 */ /* 0x000fce0008000f00 */
.L_x_170:
[----:B-1----:R1:W2:Y:S02]  /*8040*/  SYNCS.PHASECHK.TRANS64.TRYWAIT P0, [R0+URZ], R3 ;  /* 0x00000003000075a7 */ /* 0x0022a400080011ff */
[----:B--2---:R-:W-:Y:S05]  /*8050*/  @!P0 NANOSLEEP.SYNCS 0x989680 ;  /* 0x009896800000895d */ /* 0x004fea0003900000 */
[----:B------:R-:W2:Y:S02]  /*8060*/  @!P0 SYNCS.PHASECHK.TRANS64 P0, [R0+URZ], R3 ;  /* 0x00000003000085a7 */ /* 0x000ea400080010ff */
[----:B--2---:R-:W-:Y:S05]  /*8070*/  @!P0 BRA `(.L_x_170) ;  /* 0xfffffffc00f08947 */ /* 0x004fea000383ffff */
[----:B------:R-:W-:Y:S05]  /*8080*/  BRA `(.L_x_171) ;  /* 0xffffffb4003c7947 */ /* 0x000fea000383ffff */
.L_x_65:
[----:B------:R-:W-:-:S07]  /*8090*/  MOV R0, UR5 ;  /* 0x0000000500007c02 */ /* 0x000fce0008000f00 */
.L_x_172:
[----:B-1----:R1:W2:Y:S02]  /*80a0*/  SYNCS.PHASECHK.TRANS64.TRYWAIT P0, [R0+URZ], R3 ;  /* 0x00000003000075a7 */ /* 0x0022a400080011ff */
[----:B--2---:R-:W-:Y:S05]  /*80b0*/  @!P0 NANOSLEEP.SYNCS 0x989680 ;  /* 0x009896800000895d */ /* 0x004fea0003900000 */
[----:B------:R-:W2:Y:S02]  /*80c0*/  @!P0 SYNCS.PHASECHK.TRANS64 P0, [R0+URZ], R3 ;  /* 0x00000003000085a7 */ /* 0x000ea400080010ff */
[----:B--2---:R-:W-:Y:S05]  /*80d0*/  @!P0 BRA `(.L_x_172) ;  /* 0xfffffffc00f08947 */ /* 0x004fea000383ffff */
[----:B------:R-:W-:Y:S05]  /*80e0*/  BRA `(.L_x_173) ;  /* 0xffffffb400487947 */ /* 0x000fea000383ffff */
.L_x_66:
[----:B------:R-:W-:-:S07]  /*80f0*/  MOV R0, UR5 ;  /* 0x0000000500007c02 */ /* 0x000fce0008000f00 */
.L_x_174:
[----:B-1----:R1:W2:Y:S02]  /*8100*/  SYNCS.PHASECHK.TRANS64.TRYWAIT P0, [R0+URZ], R3 ;  /* 0x00000003000075a7 */ /* 0x0022a400080011ff */
[----:B--2---:R-:W-:Y:S05]  /*8110*/  @!P0 NANOSLEEP.SYNCS 0x989680 ;  /* 0x009896800000895d */ /* 0x004fea0003900000 */
[----:B------:R-:W2:Y:S02]  /*8120*/  @!P0 SYNCS.PHASECHK.TRANS64 P0, [R0+URZ], R3 ;  /* 0x00000003000085a7 */ /* 0x000ea400080010ff */
[----:B--2---:R-:W-:Y:S05]  /*8130*/  @!P0 BRA `(.L_x_174) ;  /* 0xfffffffc00f08947 */ /* 0x004fea000383ffff */
[----:B------:R-:W-:Y:S05]  /*8140*/  BRA `(.L_x_175) ;  /* 0xffffffb400547947 */ /* 0x000fea000383ffff */
.L_x_67:
[----:B------:R-:W-:-:S07]  /*8150*/  MOV R0, UR5 ;  /* 0x0000000500007c02 */ /* 0x000fce0008000f00 */
.L_x_176:
[----:B-1----:R1:W2:Y:S02]  /*8160*/  SYNCS.PHASECHK.TRANS64.TRYWAIT P0, [R0+URZ], R3 ;  /* 0x00000003000075a7 */ /* 0x0022a400080011ff */
[----:B--2---:R-:W-:Y:S05]  /*8170*/  @!P0 NANOSLEEP.SYNCS 0x989680 ;  /* 0x009896800000895d */ /* 0x004fea0003900000 */
[----:B------:R-:W2:Y:S02]  /*8180*/  @!P0 SYNCS.PHASECHK.TRANS64 P0, [R0+URZ], R3 ;  /* 0x00000003000085a7 */ /* 0x000ea400080010ff */
[----:B--2---:R-:W-:Y:S05]  /*8190*/  @!P0 BRA `(.L_x_176) ;  /* 0xfffffffc00f08947 */ /* 0x004fea000383ffff */
[----:B------:R-:W-:Y:S05]  /*81a0*/  BRA `(.L_x_177) ;  /* 0xffffffb400607947 */ /* 0x000fea000383ffff */
.L_x_68:
[----:B------:R-:W-:-:S07]  /*81b0*/  MOV R0, UR5 ;  /* 0x0000000500007c02 */ /* 0x000fce0008000f00 */
.L_x_178:
[----:B-1----:R1:W2:Y:S02]  /*81c0*/  SYNCS.PHASECHK.TRANS64.TRYWAIT P0, [R0+URZ], R3 ;  /* 0x00000003000075a7 */ /* 0x0022a400080011ff */
[----:B--2---:R-:W-:Y:S05]  /*81d0*/  @!P0 NANOSLEEP.SYNCS 0x989680 ;  /* 0x009896800000895d */ /* 0x004fea0003900000 */
[----:B------:R-:W2:Y:S02]  /*81e0*/  @!P0 SYNCS.PHASECHK.TRANS64 P0, [R0+URZ], R3 ;  /* 0x00000003000085a7 */ /* 0x000ea400080010ff */
[----:B--2---:R-:W-:Y:S05]  /*81f0*/  @!P0 BRA `(.L_x_178) ;  /* 0xfffffffc00f08947 */ /* 0x004fea000383ffff */
[----:B------:R-:W-:Y:S05]  /*8200*/  BRA `(.L_x_179) ;  /* 0xffffffb4006c7947 */ /* 0x000fea000383ffff */
.L_x_69:
[----:B------:R-:W-:-:S07]  /*8210*/  MOV R0, UR5 ;  /* 0x0000000500007c02 */ /* 0x000fce0008000f00 */
.L_x_180:
[----:B-1----:R1:W2:Y:S02]  /*8220*/  SYNCS.PHASECHK.TRANS64.TRYWAIT P0, [R0+URZ], R3 ;  /* 0x00000003000075a7 */ /* 0x0022a400080011ff */
[----:B--2---:R-:W-:Y:S05]  /*8230*/  @!P0 NANOSLEEP.SYNCS 0x989680 ;  /* 0x009896800000895d */ /* 0x004fea0003900000 */
[----:B------:R-:W2:Y:S02]  /*8240*/  @!P0 SYNCS.PHASECHK.TRANS64 P0, [R0+URZ], R3 ;  /* 0x00000003000085a7 */ /* 0x000ea400080010ff */
[----:B--2---:R-:W-:Y:S05]  /*8250*/  @!P0 BRA `(.L_x_180) ;  /* 0xfffffffc00f08947 */ /* 0x004fea000383ffff */
[----:B------:R-:W-:Y:S05]  /*8260*/  BRA `(.L_x_181) ;  /* 0xffffffb400787947 */ /* 0x000fea000383ffff */
.L_x_72:
[----:B-1----:R1:W2:Y:S02]  /*8270*/  SYNCS.PHASECHK.TRANS64.TRYWAIT P0, [R2+URZ+0x230], R4 ;  /* 0x00023004020075a7 */ /* 0x0022a400080011ff */
[----:B--2---:R-:W-:Y:S05]  /*8280*/  @!P0 NANOSLEEP.SYNCS 0x989680 ;  /* 0x009896800000895d */ /* 0x004fea0003900000 */
[----:B------:R-:W2:Y:S02]  /*8290*/  @!P0 SYNCS.PHASECHK.TRANS64 P0, [R2+URZ+0x230], R4 ;  /* 0x00023004020085a7 */ /* 0x000ea400080010ff */
[----:B--2---:R-:W-:Y:S05]  /*82a0*/  @!P0 BRA `(.L_x_72) ;  /* 0xfffffffc00f08947 */ /* 0x004fea000383ffff */
[----:B------:R-:W-:Y:S05]  /*82b0*/  BRA `(.L_x_182) ;  /* 0xffffffb400d47947 */ /* 0x000fea000383ffff */
.L_x_73:
[----:B------:R-:W-:-:S07]  /*82c0*/  MOV R2, UR4 ;  /* 0x0000000400027c02 */ /* 0x000fce0008000f00 */
.L_x_183:
[----:B-1----:R1:W2:Y:S02]  /*82d0*/  SYNCS.PHASECHK.TRANS64.TRYWAIT P0, [R2+URZ+0x1e0], R5 ;  /* 0x0001e005020075a7 */ /* 0x0022a400080011ff */
[----:B--2---:R-:W-:Y:S05]  /*82e0*/  @!P0 NANOSLEEP.SYNCS 0x989680 ;  /* 0x009896800000895d */ /* 0x004fea0003900000 */
[----:B------:R-:W2:Y:S02]  /*82f0*/  @!P0 SYNCS.PHASECHK.TRANS64 P0, [R2+URZ+0x1e0], R5 ;  /* 0x0001e005020085a7 */ /* 0x000ea400080010ff */
[----:B--2---:R-:W-:Y:S05]  /*8300*/  @!P0 BRA `(.L_x_183) ;  /* 0xfffffffc00f08947 */ /* 0x004fea000383ffff */
[----:B------:R-:W-:Y:S05]  /*8310*/  BRA `(.L_x_184) ;  /* 0xffffffb400e47947 */ /* 0x000fea000383ffff */
.L_x_74:
[----:B-1----:R1:W2:Y:S02]  /*8320*/  SYNCS.PHASECHK.TRANS64.TRYWAIT P1, [R2+URZ+0x1d0], R4 ;  /* 0x0001d004020075a7 */ /* 0x0022a400080211ff */
[----:B--2---:R-:W-:Y:S05]  /*8330*/  @!P1 NANOSLEEP.SYNCS 0x989680 ;  /* 0x009896800000995d */ /* 0x004fea0003900000 */
[----:B------:R-:W2:Y:S02]  /*8340*/  @!P1 SYNCS.PHASECHK.TRANS64 P1, [R2+URZ+0x1d0], R4 ;  /* 0x0001d004020095a7 */ /* 0x000ea400080210ff */
[----:B--2---:R-:W-:Y:S05]  /*8350*/  @!P1 BRA `(.L_x_74) ;  /* 0xfffffffc00f09947 */ /* 0x004fea000383ffff */
[----:B------:R-:W-:Y:S05]  /*8360*/  BRA `(.L_x_185) ;  /* 0xffffffb800147947 */ /* 0x000fea000383ffff */
.L_x_77:
[----:B------:R-:W-:-:S07]  /*8370*/  MOV R0, UR4 ;  /* 0x0000000400007c02 */ /* 0x000fce0008000f00 */
.L_x_186:
[----:B-1----:R1:W2:Y:S02]  /*8380*/  SYNCS.PHASECHK.TRANS64.TRYWAIT P0, [R0+URZ+0x1e0], R2 ;  /* 0x0001e002000075a7 */ /* 0x0022a400080011ff */
[----:B--2---:R-:W-:Y:S05]  /*8390*/  @!P0 NANOSLEEP.SYNCS 0x989680 ;  /* 0x009896800000895d */ /* 0x004fea0003900000 */
[----:B------:R-:W2:Y:S02]  /*83a0*/  @!P0 SYNCS.PHASECHK.TRANS64 P0, [R0+URZ+0x1e0], R2 ;  /* 0x0001e002000085a7 */ /* 0x000ea400080010ff */
[----:B--2---:R-:W-:Y:S05]  /*83b0*/  @!P0 BRA `(.L_x_186) ;  /* 0xfffffffc00f08947 */ /* 0x004fea000383ffff */
[----:B------:R-:W-:Y:S05]  /*83c0*/  BRA `(.L_x_76) ;  /* 0xffffffb800687947 */ /* 0x000fea000383ffff */
.L_x_84:
[----:B-1----:R1:W2:Y:S02]  /*83d0*/  SYNCS.PHASECHK.TRANS64.TRYWAIT P1, [R0+URZ+0x1d0], R2 ;  /* 0x0001d002000075a7 */ /* 0x0022a400080211ff */
[----:B--2---:R-:W-:Y:S05]  /*83e0*/  @!P1 NANOSLEEP.SYNCS 0x989680 ;  /* 0x009896800000995d */ /* 0x004fea0003900000 */
[----:B------:R-:W2:Y:S02]  /*83f0*/  @!P1 SYNCS.PHASECHK.TRANS64 P1, [R0+URZ+0x1d0], R2 ;  /* 0x0001d002000095a7 */ /* 0x000ea400080210ff */
[----:B--2---:R-:W-:Y:S05]  /*8400*/  @!P1 BRA `(.L_x_84) ;  /* 0xfffffffc00f09947 */ /* 0x004fea000383ffff */
[----:B------:R-:W-:Y:S05]  /*8410*/  BRA `(.L_x_187) ;  /* 0xffffffbc00cc7947 */ /* 0x000fea000383ffff */
.L_x_85:
[----:B------:R-:W-:-:S07]  /*8420*/  MOV R2, UR23 ;  /* 0x0000001700027c02 */ /* 0x000fce0008000f00 */
.L_x_188:
[----:B-1----:R1:W2:Y:S02]  /*8430*/  SYNCS.PHASECHK.TRANS64.TRYWAIT P0, [R2+URZ+0x210], R0 ;  /* 0x00021000020075a7 */ /* 0x0022a400080011ff */
[----:B--2---:R-:W-:Y:S05]  /*8440*/  @!P0 NANOSLEEP.SYNCS 0x989680 ;  /* 0x009896800000895d */ /* 0x004fea0003900000 */
[----:B------:R-:W2:Y:S02]  /*8450*/  @!P0 SYNCS.PHASECHK.TRANS64 P0, [R2+URZ+0x210], R0 ;  /* 0x00021000020085a7 */ /* 0x000ea400080010ff */
[----:B--2---:R-:W-:Y:S05]  /*8460*/  @!P0 BRA `(.L_x_188) ;  /* 0xfffffffc00f08947 */ /* 0x004fea000383ffff */
[----:B------:R-:W-:Y:S05]  /*8470*/  BRA `(.L_x_189) ;  /* 0xffffffc0001c7947 */ /* 0x000fea000383ffff */
.L_x_88:
[----:B------:R-:W-:Y:S07]  /*8480*/  MOV R0, UR5 ;  /* 0x0000000500007c02 */ /* 0x000fee0008000f00 */
.L_x_190:
[----:B-1----:R1:W2:Y:S02]  /*8490*/  SYNCS.PHASECHK.TRANS64.TRYWAIT P0, [R0+URZ], R2 ;  /* 0x00000002000075a7 */ /* 0x0022a400080011ff */
[----:B--2---:R-:W-:Y:S05]  /*84a0*/  @!P0 NANOSLEEP.SYNCS 0x989680 ;  /* 0x009896800000895d */ /* 0x004fea0003900000 */
[----:B------:R-:W2:Y:S02]  /*84b0*/  @!P0 SYNCS.PHASECHK.TRANS64 P0, [R0+URZ], R2 ;  /* 0x00000002000085a7 */ /* 0x000ea400080010ff */
[----:B--2---:R-:W-:Y:S05]  /*84c0*/  @!P0 BRA `(.L_x_190) ;  /* 0xfffffffc00f08947 */ /* 0x004fea000383ffff */
[----:B------:R-:W-:Y:S05]  /*84d0*/  BRA `(.L_x_87) ;  /* 0xffffffc000387947 */ /* 0x000fea000383ffff */
.L_x_91:
[----:B------:R-:W-:-:S07]  /*84e0*/  MOV R0, UR4 ;  /* 0x0000000400007c02 */ /* 0x000fce0008000f00 */
.L_x_191:
[----:B--2---:R2:W4:Y:S02]  /*84f0*/  SYNCS.PHASECHK.TRANS64.TRYWAIT P0, [R0+URZ], R2 ;  /* 0x00000002000075a7 */ /* 0x00452400080011ff */
[----:B----4-:R-:W-:Y:S05]  /*8500*/  @!P0 NANOSLEEP.SYNCS 0x989680 ;  /* 0x009896800000895d */ /* 0x010fea0003900000 */
[----:B------:R-:W4:Y:S02]  /*8510*/  @!P0 SYNCS.PHASECHK.TRANS64 P0, [R0+URZ], R2 ;  /* 0x00000002000085a7 */ /* 0x000f2400080010ff */
[----:B----4-:R-:W-:Y:S05]  /*8520*/  @!P0 BRA `(.L_x_191) ;  /* 0xfffffffc00f08947 */ /* 0x010fea000383ffff */
[----:B------:R-:W-:Y:S05]  /*8530*/  BRA `(.L_x_192) ;  /* 0xffffffc000ec7947 */ /* 0x000fea000383ffff */
.L_x_92:
[----:B------:R-:W-:-:S07]  /*8540*/  MOV R0, UR5 ;  /* 0x0000000500007c02 */ /* 0x000fce0008000f00 */
.L_x_193:
[----:B-1----:R1:W2:Y:S02]  /*8550*/  SYNCS.PHASECHK.TRANS64.TRYWAIT P0, [R0+URZ], R3 ;  /* 0x00000003000075a7 */ /* 0x0022a400080011ff */
[----:B--2---:R-:W-:Y:S05]  /*8560*/  @!P0 NANOSLEEP.SYNCS 0x989680 ;  /* 0x009896800000895d */ /* 0x004fea0003900000 */
[----:B------:R-:W2:Y:S02]  /*8570*/  @!P0 SYNCS.PHASECHK.TRANS64 P0, [R0+URZ], R3 ;  /* 0x00000003000085a7 */ /* 0x000ea400080010ff */
[----:B--2---:R-:W-:Y:S05]  /*8580*/  @!P0 BRA `(.L_x_193) ;  /* 0xfffffffc00f08947 */ /* 0x004fea000383ffff */
[----:B------:R-:W-:Y:S05]  /*8590*/  BRA `(.L_x_194) ;  /* 0xffffffc000f87947 */ /* 0x000fea000383ffff */
.L_x_93:
[----:B------:R-:W-:-:S07]  /*85a0*/  MOV R0, UR5 ;  /* 0x0000000500007c02 */ /* 0x000fce0008000f00 */
.L_x_195:
[----:B-1----:R1:W2:Y:S02]  /*85b0*/  SYNCS.PHASECHK.TRANS64.TRYWAIT P0, [R0+URZ], R3 ;  /* 0x00000003000075a7 */ /* 0x0022a400080011ff */
[----:B--2---:R-:W-:Y:S05]  /*85c0*/  @!P0 NANOSLEEP.SYNCS 0x989680 ;  /* 0x009896800000895d */ /* 0x004fea0003900000 */
[----:B------:R-:W2:Y:S02]  /*85d0*/  @!P0 SYNCS.PHASECHK.TRANS64 P0, [R0+URZ], R3 ;  /* 0x00000003000085a7 */ /* 0x000ea400080010ff */
[----:B--2---:R-:W-:Y:S05]  /*85e0*/  @!P0 BRA `(.L_x_195) ;  /* 0xfffffffc00f08947 */ /* 0x004fea000383ffff */
[----:B------:R-:W-:Y:S05]  /*85f0*/  BRA `(.L_x_196) ;  /* 0xffffffc400047947 */ /* 0x000fea000383ffff */
.L_x_94:
[----:B-1----:R-:W-:-:S07]  /*8600*/  MOV R0, UR4 ;  /* 0x0000000400007c02 */ /* 0x002fce0008000f00 */
.L_x_197:
[----:B-1----:R1:W2:Y:S02]  /*8610*/  SYNCS.PHASECHK.TRANS64.TRYWAIT P0, [R0+URZ], R2 ;  /* 0x00000002000075a7 */ /* 0x0022a400080011ff */
[----:B--2---:R-:W-:Y:S05]  /*8620*/  @!P0 NANOSLEEP.SYNCS 0x989680 ;  /* 0x009896800000895d */ /* 0x004fea0003900000 */
[----:B------:R-:W2:Y:S02]  /*8630*/  @!P0 SYNCS.PHASECHK.TRANS64 P0, [R0+URZ], R2 ;  /* 0x00000002000085a7 */ /* 0x000ea400080010ff */
[----:B--2---:R-:W-:Y:S05]  /*8640*/  @!P0 BRA `(.L_x_197) ;  /* 0xfffffffc00f08947 */ /* 0x004fea000383ffff */
[----:B------:R-:W-:Y:S05]  /*8650*/  BRA `(.L_x_198) ;  /* 0xffffffc400107947 */ /* 0x000fea000383ffff */
.L_x_99:
[----:B--2---:R2:W3:Y:S02]  /*8660*/  SYNCS.PHASECHK.TRANS64.TRYWAIT P0, [R7+URZ+0x1d0], R0 ;  /* 0x0001d000070075a7 */ /* 0x0044e400080011ff */
[----:B---3--:R-:W-:Y:S05]  /*8670*/  @!P0 NANOSLEEP.SYNCS 0x989680 ;  /* 0x009896800000895d */ /* 0x008fea0003900000 */
[----:B------:R-:W3:Y:S02]  /*8680*/  @!P0 SYNCS.PHASECHK.TRANS64 P0, [R7+URZ+0x1d0], R0 ;  /* 0x0001d000070085a7 */ /* 0x000ee400080010ff */
[----:B---3--:R-:W-:Y:S05]  /*8690*/  @!P0 BRA `(.L_x_99) ;  /* 0xfffffffc00f08947 */ /* 0x008fea000383ffff */
[----:B------:R-:W-:Y:S05]  /*86a0*/  BRA `(.L_x_199) ;  /* 0xffffffc800247947 */ /* 0x000fea000383ffff */
.L_x_102:
[----:B-1----:R-:W-:Y:S07]  /*86b0*/  MOV R0, UR17 ;  /* 0x0000001100007c02 */ /* 0x002fee0008000f00 */
.L_x_200:
[----:B-1----:R1:W2:Y:S02]  /*86c0*/  SYNCS.PHASECHK.TRANS64.TRYWAIT P2, [R0+URZ+0x1c8], R7 ;  /* 0x0001c807000075a7 */ /* 0x0022a400080411ff */
[----:B--2---:R-:W-:Y:S05]  /*86d0*/  @!P2 NANOSLEEP.SYNCS 0x989680 ;  /* 0x009896800000a95d */ /* 0x004fea0003900000 */
[----:B------:R-:W2:Y:S02]  /*86e0*/  @!P2 SYNCS.PHASECHK.TRANS64 P2, [R0+URZ+0x1c8], R7 ;  /* 0x0001c8070000a5a7 */ /* 0x000ea400080410ff */
[----:B--2---:R-:W-:Y:S05]  /*86f0*/  @!P2 BRA `(.L_x_200) ;  /* 0xfffffffc00f0a947 */ /* 0x004fea000383ffff */
[----:B------:R-:W-:Y:S05]  /*8700*/  BRA `(.L_x_101) ;  /* 0xffffffcc00847947 */ /* 0x000fea000383ffff */
.L_x_105:
[----:B-1----:R-:W-:Y:S07]  /*8710*/  MOV R0, UR17 ;  /* 0x0000001100007c02 */ /* 0x002fee0008000f00 */
.L_x_201:
[----:B-1----:R1:W2:Y:S02]  /*8720*/  SYNCS.PHASECHK.TRANS64.TRYWAIT P0, [R0+URZ+0x1b8], R6 ;  /* 0x0001b806000075a7 */ /* 0x0022a400080011ff */
[----:B--2---:R-:W-:Y:S05]  /*8730*/  @!P0 NANOSLEEP.SYNCS 0x989680 ;  /* 0x009896800000895d */ /* 0x004fea0003900000 */
[----:B------:R-:W2:Y:S02]  /*8740*/  @!P0 SYNCS.PHASECHK.TRANS64 P0, [R0+URZ+0x1b8], R6 ;  /* 0x0001b806000085a7 */ /* 0x000ea400080010ff */
[----:B--2---:R-:W-:Y:S05]  /*8750*/  @!P0 BRA `(.L_x_201) ;  /* 0xfffffffc00f08947 */ /* 0x004fea000383ffff */
[----:B------:R-:W-:Y:S05]  /*8760*/  BRA `(.L_x_202) ;  /* 0xffffffcc00d47947 */ /* 0x000fea000383ffff */
.L_x_108:
[----:B---3--:R3:W1:Y:S02]  /*8770*/  SYNCS.PHASECHK.TRANS64.TRYWAIT P0, [R3+URZ+0x1d0], R0 ;  /* 0x0001d000030075a7 */ /* 0x00866400080011ff */
[----:B-1----:R-:W-:Y:S05]  /*8780*/  @!P0 NANOSLEEP.SYNCS 0x989680 ;  /* 0x009896800000895d */ /* 0x002fea0003900000 */
[----:B------:R-:W1:Y:S02]  /*8790*/  @!P0 SYNCS.PHASECHK.TRANS64 P0, [R3+URZ+0x1d0], R0 ;  /* 0x0001d000030085a7 */ /* 0x000e6400080010ff */
[----:B-1----:R-:W-:Y:S05]  /*87a0*/  @!P0 BRA `(.L_x_108) ;  /* 0xfffffffc00f08947 */ /* 0x002fea000383ffff */
[----:B------:R-:W-:Y:S05]  /*87b0*/  BRA `(.L_x_203) ;  /* 0xffffffd400207947 */ /* 0x000fea000383ffff */
.L_x_119:
[----:B-1----:R-:W-:Y:S04]  /*87c0*/  MOV R0, UR44 ;  /* 0x0000002c00007c02 */ /* 0x002fe80008000f00 */
[----:B------:R1:W2:Y:S03]  /*87d0*/  SYNCS.PHASECHK.TRANS64.TRYWAIT P1, [R0+URZ+0x1b0], R4 ;  /* 0x0001b004000075a7 */ /* 0x0002a600080211ff */
[----:B--2---:R-:W-:Y:S05]  /*87e0*/  @!P1 NANOSLEEP.SYNCS 0x989680 ;  /* 0x009896800000995d */ /* 0x004fea0003900000 */
[----:B------:R-:W2:Y:S02]  /*87f0*/  @!P1 SYNCS.PHASECHK.TRANS64 P1, [R0+URZ+0x1b0], R4 ;  /* 0x0001b004000095a7 */ /* 0x000ea400080210ff */
[----:B--2---:R-:W-:Y:S05]  /*8800*/  @!P1 BRA `(.L_x_119) ;  /* 0xfffffffc00ec9947 */ /* 0x004fea000383ffff */
[----:B------:R-:W-:Y:S05]  /*8810*/  BRA `(.L_x_118) ;  /* 0xffffffe000707947 */ /* 0x000fea000383ffff */
.L_x_121:
[----:B------:R1:W1:Y:S02]  /*8820*/  SYNCS.PHASECHK.TRANS64.TRYWAIT P1, [R22+URZ+0x1f0], R3 ;  /* 0x0001f003160075a7 */ /* 0x00026400080211ff */
[----:B-1----:R-:W-:Y:S05]  /*8830*/  @!P1 NANOSLEEP.SYNCS 0x989680 ;  /* 0x009896800000995d */ /* 0x002fea0003900000 */
[----:B------:R-:W1:Y:S02]  /*8840*/  @!P1 SYNCS.PHASECHK.TRANS64 P1, [R22+URZ+0x1f0], R3 ;  /* 0x0001f003160095a7 */ /* 0x000e6400080210ff */
[----:B-1----:R-:W-:Y:S05]  /*8850*/  @!P1 BRA `(.L_x_121) ;  /* 0xfffffffc00f09947 */ /* 0x002fea000383ffff */
[----:B------:R-:W-:Y:S05]  /*8860*/  BRA `(.L_x_120) ;  /* 0xffffffe000ac7947 */ /* 0x000fea000383ffff */
        .weak           $__internal_0_$__cuda_sm10x_tcgen05_guardrail_trap_col_being_dealloced_not_returned_by_alloc
        .type           $__internal_0_$__cuda_sm10x_tcgen05_guardrail_trap_col_being_dealloced_not_returned_by_alloc,@function
        .size           $__internal_0_$__cuda_sm10x_tcgen05_guardrail_trap_col_being_dealloced_not_returned_by_alloc,($__internal_1_$__cuda_sm10x_tcgen05_guardrail_trap_phase_invalid_during_alloc - $__internal_0_$__cuda_sm10x_tcgen05_guardrail_trap_col_being_dealloced_not_returned_by_alloc)
$__internal_0_$__cuda_sm10x_tcgen05_guardrail_trap_col_being_dealloced_not_returned_by_alloc:
[----:B------:R-:W-:Y:S05]  /*8870*/  BPT.TRAP 0x1 ;  /* 0x000000040000795c */ /* 0x000fea0000300000 */
[----:B------:R-:W-:-:S04]  /*8880*/  HFMA2 R3, -RZ, RZ, 0, 0 ;  /* 0x00000000ff037431 */ /* 0x000fc800000001ff */
[----:B------:R-:W-:Y:S05]  /*8890*/  RET.REL.NODEC R2 `(_ZN7cutlass13device_kernelINS_4gemm6kernel13GemmUniversalIN4cute5tupleIJiiiiEEENS1_10collective13CollectiveMmaINS1_35MainloopSm100TmaUmmaWarpSpecializedILi27ELi2ELi4ENS5_IJNS4_1CILi1EEENSA_ILi4EEESB_EEEEENS5_IJNSA_ILi64EEESF_SF_EEENS_12float_e4m3_tENS5_IJlSB_lEEESH_SI_NS4_8TiledMMAINS4_8MMA_AtomIJNS4_10MMA_TraitsINS4_19SM100_MMA_F8F6F4_SSEJSH_SH_fSF_SF_NS4_17integral_constantINS4_4UMMA5MajorELSP_0EEESQ_NSN_INSO_7ScaleInELSR_0EEESS_EEEEEENS4_6LayoutINS5_IJSB_SB_SB_EEENS5_IJNSA_ILi0EEESX_SX_EEEEENS5_IJNS4_10UnderscoreES10_S10_EEEEENS4_23SM90_TMA_LOAD_MULTICASTENS4_14ComposedLayoutINS4_7SwizzleILi2ELi4ELi3EEENS4_18smem_ptr_flag_bitsILi8EEENSV_INS5_IJNSA_ILi8EEESF_EEENS5_IJSF_SB_EEEEEEEvNS4_8identityENS4_13SM90_TMA_LOADES1D_vS1E_EENS_8epilogue10collective18CollectiveEpilogueINS1H_23Sm100TmaWarpSpecializedILi1ELi1ELi32ELb0ELb0EEEJSG_NS5_IJNSV_ISF_SB_EES1M_EEESH_SI_SH_SI_NS1H_6fusion15FusionCallbacksIS1L_NS1O_17LinearCombinationISH_fSH_fLNS_15FloatRoundStyleE2EEESG_S1N_JEEENS4_5SM1004TMEM4LOAD26SM100_TMEM_LOAD_16dp32b32xES1F_S1D_NS4_39AutoVectorizingCopyWithAssumedAlignmentILi128EEENS4_14SM90_TMA_STOREES1D_S1Z_S1Z_EEEvvEEEEvNT_6ParamsE) ;  /* 0xffffff7402d87950 */ /* 0x000fea0003c3ffff */
        .weak           $__internal_1_$__cuda_sm10x_tcgen05_guardrail_trap_phase_invalid_during_alloc
        .type           $__internal_1_$__cuda_sm10x_tcgen05_guardrail_trap_phase_invalid_during_alloc,@function
        .size           $__internal_1_$__cuda_sm10x_tcgen05_guardrail_trap_phase_invalid_during_alloc,($__internal_2_$__cuda_sm10x_tcgen05_guardrail_trap_unallocated_columns_being_dealloced - $__internal_1_$__cuda_sm10x_tcgen05_guardrail_trap_phase_invalid_during_alloc)
$__internal_1_$__cuda_sm10x_tcgen05_guardrail_trap_phase_invalid_during_alloc:
[----:B------:R-:W-:Y:S05]  /*88a0*/  BPT.TRAP 0x1 ;  /* 0x000000040000795c */ /* 0x000fea0000300000 */
[----:B------:R-:W-:-:S04]  /*88b0*/  MOV R5, 0x0 ;  /* 0x0000000000057802 */ /* 0x000fc80000000f00 */
[----:B------:R-:W-:Y:S05]  /*88c0*/  RET.REL.NODEC R4 `(_ZN7cutlass13device_kernelINS_4gemm6kernel13GemmUniversalIN4cute5tupleIJiiiiEEENS1_10collective13CollectiveMmaINS1_35MainloopSm100TmaUmmaWarpSpecializedILi27ELi2ELi4ENS5_IJNS4_1CILi1EEENSA_ILi4EEESB_EEEEENS5_IJNSA_ILi64EEESF_SF_EEENS_12float_e4m3_tENS5_IJlSB_lEEESH_SI_NS4_8TiledMMAINS4_8MMA_AtomIJNS4_10MMA_TraitsINS4_19SM100_MMA_F8F6F4_SSEJSH_SH_fSF_SF_NS4_17integral_constantINS4_4UMMA5MajorELSP_0EEESQ_NSN_INSO_7ScaleInELSR_0EEESS_EEEEEENS4_6LayoutINS5_IJSB_SB_SB_EEENS5_IJNSA_ILi0EEESX_SX_EEEEENS5_IJNS4_10UnderscoreES10_S10_EEEEENS4_23SM90_TMA_LOAD_MULTICASTENS4_14ComposedLayoutINS4_7SwizzleILi2ELi4ELi3EEENS4_18smem_ptr_flag_bitsILi8EEENSV_INS5_IJNSA_ILi8EEESF_EEENS5_IJSF_SB_EEEEEEEvNS4_8identityENS4_13SM90_TMA_LOADES1D_vS1E_EENS_8epilogue10collective18CollectiveEpilogueINS1H_23Sm100TmaWarpSpecializedILi1ELi1ELi32ELb0ELb0EEEJSG_NS5_IJNSV_ISF_SB_EES1M_EEESH_SI_SH_SI_NS1H_6fusion15FusionCallbacksIS1L_NS1O_17LinearCombinationISH_fSH_fLNS_15FloatRoundStyleE2EEESG_S1N_JEEENS4_5SM1004TMEM4LOAD26SM100_TMEM_LOAD_16dp32b32xES1F_S1D_NS4_39AutoVectorizingCopyWithAssumedAlignmentILi128EEENS4_14SM90_TMA_STOREES1D_S1Z_S1Z_EEEvvEEEEvNT_6ParamsE) ;  /* 0xffffff7404cc7950 */ /* 0x000fea0003c3ffff */
        .weak           $__internal_2_$__cuda_sm10x_tcgen05_guardrail_trap_unallocated_columns_being_dealloced
        .type           $__internal_2_$__cuda_sm10x_tcgen05_guardrail_trap_unallocated_columns_being_dealloced,@function
        .size           $__internal_2_$__cuda_sm10x_tcgen05_guardrail_trap_unallocated_columns_being_dealloced,(.L_x_205 - $__internal_2_$__cuda_sm10x_tcgen05_guardrail_trap_unallocated_columns_being_dealloced)
$__internal_2_$__cuda_sm10x_tcgen05_guardrail_trap_unallocated_columns_being_dealloced:
[----:B------:R-:W-:Y:S05]  /*88d0*/  BPT.TRAP 0x1 ;  /* 0x000000040000795c */ /* 0x000fea0000300000 */
[----:B------:R-:W-:-:S04]  /*88e0*/  HFMA2 R3, -RZ, RZ, 0, 0 ;  /* 0x00000000ff037431 */ /* 0x000fc800000001ff */
[----:B------:R-:W-:Y:S05]  /*88f0*/  RET.REL.NODEC R2 `(_ZN7cutlass13device_kernelINS_4gemm6kernel13GemmUniversalIN4cute5tupleIJiiiiEEENS1_10collective13CollectiveMmaINS1_35MainloopSm100TmaUmmaWarpSpecializedILi27ELi2ELi4ENS5_IJNS4_1CILi1EEENSA_ILi4EEESB_EEEEENS5_IJNSA_ILi64EEESF_SF_EEENS_12float_e4m3_tENS5_IJlSB_lEEESH_SI_NS4_8TiledMMAINS4_8MMA_AtomIJNS4_10MMA_TraitsINS4_19SM100_MMA_F8F6F4_SSEJSH_SH_fSF_SF_NS4_17integral_constantINS4_4UMMA5MajorELSP_0EEESQ_NSN_INSO_7ScaleInELSR_0EEESS_EEEEEENS4_6LayoutINS5_IJSB_SB_SB_EEENS5_IJNSA_ILi0EEESX_SX_EEEEENS5_IJNS4_10UnderscoreES10_S10_EEEEENS4_23SM90_TMA_LOAD_MULTICASTENS4_14ComposedLayoutINS4_7SwizzleILi2ELi4ELi3EEENS4_18smem_ptr_flag_bitsILi8EEENSV_INS5_IJNSA_ILi8EEESF_EEENS5_IJSF_SB_EEEEEEEvNS4_8identityENS4_13SM90_TMA_LOADES1D_vS1E_EENS_8epilogue10collective18CollectiveEpilogueINS1H_23Sm100TmaWarpSpecializedILi1ELi1ELi32ELb0ELb0EEEJSG_NS5_IJNSV_ISF_SB_EES1M_EEESH_SI_SH_SI_NS1H_6fusion15FusionCallbacksIS1L_NS1O_17LinearCombinationISH_fSH_fLNS_15FloatRoundStyleE2EEESG_S1N_JEEENS4_5SM1004TMEM4LOAD26SM100_TMEM_LOAD_16dp32b32xES1F_S1D_NS4_39AutoVectorizingCopyWithAssumedAlignmentILi128EEENS4_14SM90_TMA_STOREES1D_S1Z_S1Z_EEEvvEEEEvNT_6ParamsE) ;  /* 0xffffff7402c07950 */ /* 0x000fea0003c3ffff */
.L_x_204:
[----:B------:R-:W-:-:S00]  /*8900*/  BRA `(.L_x_204) ;  /* 0xfffffffc00fc7947 */ /* 0x000fc0000383ffff */
[----:B------:R-:W-:-:S00]  /*8910*/  NOP ;  /* 0x0000000000007918 */ /* 0x000fc00000000000 */
        /* <DEDUP_REMOVED lines=14> */
.L_x_205:


//--------------------- .nv.global.init           --------------------------
	.section	.nv.global.init,"aw",@progbits
.nv.global.init:
	.type		$str$27,@object
	.size		$str$27,($str$28 - $str$27)
$str$27:
        /*0000*/ 	.byte	0x28, 0x61, 0x64, 0x64, 0x72, 0x65, 0x73, 0x73, 0x20, 0x26, 0x20, 0x6d, 0x61, 0x73, 0x6b, 0x29
        /*0010*/ 	.byte	0x20, 0x3d, 0x3d, 0x20, 0x30, 0x00
	.type		$str$28,@object
	.size		$str$28,($str$26 - $str$28)
$str$28:
        /*0016*/ 	.byte	0x2f, 0x74, 0x6d, 0x70, 0x2f, 0x63, 0x75, 0x74, 0x6c, 0x61, 0x73, 0x73, 0x5f, 0x73, 0x77, 0x65
        /*0026*/ 	.byte	0x65, 0x70, 0x5f, 0x73, 0x72, 0x63, 0x2f, 0x69, 0x6e, 0x63, 0x6c, 0x75, 0x64, 0x65, 0x2f, 0x63
        /*0036*/ 	.byte	0x75, 0x74, 0x65, 0x2f, 0x70, 0x6f, 0x69, 0x6e, 0x74, 0x65, 0x72, 0x5f, 0x66, 0x6c, 0x61, 0x67
        /*0046*/ 	.byte	0x67, 0x65, 0x64, 0x2e, 0x68, 0x70, 0x70, 0x00
	.type		$str$26,@object
	.size		$str$26,($str$25 - $str$26)
$str$26:
        /*004e*/ 	.byte	0x2f, 0x74, 0x6d, 0x70, 0x2f, 0x63, 0x75, 0x74, 0x6c, 0x61, 0x73, 0x73, 0x5f, 0x73, 0x77, 0x65
        /*005e*/ 	.byte	0x65, 0x70, 0x5f, 0x73, 0x72, 0x63, 0x2f, 0x69, 0x6e, 0x63, 0x6c, 0x75, 0x64, 0x65, 0x2f, 0x63
        /*006e*/ 	.byte	0x75, 0x74, 0x65, 0x2f, 0x61, 0x74, 0x6f, 0x6d, 0x2f, 0x63, 0x6f, 0x70, 0x79, 0x5f, 0x74, 0x72
        /*007e*/ 	.byte	0x61, 0x69, 0x74, 0x73, 0x5f, 0x73, 0x6d, 0x31, 0x30, 0x30, 0x2e, 0x68, 0x70, 0x70, 0x00
	.type		$str$25,@object
	.size		$str$25,(__unnamed_1 - $str$25)
$str$25:
        /*008d*/ 	.byte	0x28, 0x28, 0x75, 0x69, 0x6e, 0x74, 0x33, 0x32, 0x5f, 0x74, 0x28, 0x74, 0x68, 0x72, 0x65, 0x61
        /*009d*/ 	.byte	0x64, 0x49, 0x64, 0x78, 0x2e, 0x78, 0x29, 0x20, 0x2f, 0x20, 0x33, 0x32, 0x29, 0x20, 0x25, 0x20
        /*00ad*/ 	.byte	0x34, 0x29, 0x20, 0x3d, 0x3d, 0x20, 0x28, 0x28, 0x28, 0x74, 0x6d, 0x65, 0x6d, 0x5f, 0x61, 0x64
        /*00bd*/ 	.byte	0x64, 0x72, 0x20, 0x3e, 0x3e, 0x20, 0x31, 0x36, 0x29, 0x20, 0x2f, 0x20, 0x33, 0x32, 0x29, 0x20
        /*00cd*/ 	.byte	0x25, 0x20, 0x34, 0x29, 0x00
	.type		__unnamed_1,@object
	.size		__unnamed_1,(__unnamed_2 - __unnamed_1)
__unnamed_1:
        /*00d2*/ 	.byte	0x61, 0x75, 0x74, 0x6f, 0x20, 0x63, 0x75, 0x74, 0x65, 0x3a, 0x3a, 0x61, 0x73, 0x5f, 0x70, 0x6f
        /* <DEDUP_REMOVED lines=24> */
        /*0262*/ 	.byte	0x3c, 0x34, 0x30, 0x39, 0x36, 0x3e, 0x3e, 0x3e, 0x3e, 0x5d, 0x00
	.type		__unnamed_2,@object
	.size		__unnamed_2,(.L_2 - __unnamed_2)
__unnamed_2:
        /* <DEDUP_REMOVED lines=40> */
        /*04ed*/ 	.byte	0x74, 0x65, 0x3a, 0x3a, 0x43, 0x3c, 0x30, 0x3e, 0x3e, 0x3e, 0x3e, 0x5d, 0x00
.L_2:


//--------------------- .nv.shared._ZN7cutlass13device_kernelINS_4gemm6kernel13GemmUniversalIN4cute5tupleIJiiiiEEENS1_10collective13CollectiveMmaINS1_35MainloopSm100TmaUmmaWarpSpecializedILi27ELi2ELi4ENS5_IJNS4_1CILi1EEENSA_ILi4EEESB_EEEEENS5_IJNSA_ILi64EEESF_SF_EEENS_12float_e4m3_tENS5_IJlSB_lEEESH_SI_NS4_8TiledMMAINS4_8MMA_AtomIJNS4_10MMA_TraitsINS4_19SM100_MMA_F8F6F4_SSEJSH_SH_fSF_SF_NS4_17integral_constantINS4_4UMMA5MajorELSP_0EEESQ_NSN_INSO_7ScaleInELSR_0EEESS_EEEEEENS4_6LayoutINS5_IJSB_SB_SB_EEENS5_IJNSA_ILi0EEESX_SX_EEEEENS5_IJNS4_10UnderscoreES10_S10_EEEEENS4_23SM90_TMA_LOAD_MULTICASTENS4_14ComposedLayoutINS4_7SwizzleILi2ELi4ELi3EEENS4_18smem_ptr_flag_bitsILi8EEENSV_INS5_IJNSA_ILi8EEESF_EEENS5_IJSF_SB_EEEEEEEvNS4_8identityENS4_13SM90_TMA_LOADES1D_vS1E_EENS_8epilogue10collective18CollectiveEpilogueINS1H_23Sm100TmaWarpSpecializedILi1ELi1ELi32ELb0ELb0EEEJSG_NS5_IJNSV_ISF_SB_EES1M_EEESH_SI_SH_SI_NS1H_6fusion15FusionCallbacksIS1L_NS1O_17LinearCombinationISH_fSH_fLNS_15FloatRoundStyleE2EEESG_S1N_JEEENS4_5SM1004TMEM4LOAD26SM100_TMEM_LOAD_16dp32b32xES1F_S1D_NS4_39AutoVectorizingCopyWithAssumedAlignmentILi128EEENS4_14SM90_TMA_STOREES1D_S1Z_S1Z_EEEvvEEEEvNT_6ParamsE --------------------------
	.section	.nv.shared._ZN7cutlass13device_kernelINS_4gemm6kernel13GemmUniversalIN4cute5tupleIJiiiiEEENS1_10collective13CollectiveMmaINS1_35MainloopSm100TmaUmmaWarpSpecializedILi27ELi2ELi4ENS5_IJNS4_1CILi1EEENSA_ILi4EEESB_EEEEENS5_IJNSA_ILi64EEESF_SF_EEENS_12float_e4m3_tENS5_IJlSB_lEEESH_SI_NS4_8TiledMMAINS4_8MMA_AtomIJNS4_10MMA_TraitsINS4_19SM100_MMA_F8F6F4_SSEJSH_SH_fSF_SF_NS4_17integral_constantINS4_4UMMA5MajorELSP_0EEESQ_NSN_INSO_7ScaleInELSR_0EEESS_EEEEEENS4_6LayoutINS5_IJSB_SB_SB_EEENS5_IJNSA_ILi0EEESX_SX_EEEEENS5_IJNS4_10UnderscoreES10_S10_EEEEENS4_23SM90_TMA_LOAD_MULTICASTENS4_14ComposedLayoutINS4_7SwizzleILi2ELi4ELi3EEENS4_18smem_ptr_flag_bitsILi8EEENSV_INS5_IJNSA_ILi8EEESF_EEENS5_IJSF_SB_EEEEEEEvNS4_8identityENS4_13SM90_TMA_LOADES1D_vS1E_EENS_8epilogue10collective18CollectiveEpilogueINS1H_23Sm100TmaWarpSpecializedILi1ELi1ELi32ELb0ELb0EEEJSG_NS5_IJNSV_ISF_SB_EES1M_EEESH_SI_SH_SI_NS1H_6fusion15FusionCallbacksIS1L_NS1O_17LinearCombinationISH_fSH_fLNS_15FloatRoundStyleE2EEESG_S1N_JEEENS4_5SM1004TMEM4LOAD26SM100_TMEM_LOAD_16dp32b32xES1F_S1D_NS4_39AutoVectorizingCopyWithAssumedAlignmentILi128EEENS4_14SM90_TMA_STOREES1D_S1Z_S1Z_EEEvvEEEEvNT_6ParamsE,"aw",@nobits
	.sectionflags	@""
	.align	16
	.zero		1024


//--------------------- .nv.shared.reserved.0     --------------------------
	.section	.nv.shared.reserved.0,"aw",@nobits
	.weak		__nv_reservedSMEM_offset_0_alias
	.size		__nv_reservedSMEM_offset_0_alias, 0, 64
	.other		__nv_reservedSMEM_offset_0_alias,@"STO_CUDA_RESERVED_SHARED STV_DEFAULT"
__nv_reservedSMEM_offset_0_alias:
	.zero		0
.nv.shared.reserved.0:
	.zero		64
	.weak		__nv_reservedSMEM_tcgen05_partition
	.type		__nv_reservedSMEM_tcgen05_partition,@object
	.size		__nv_reservedSMEM_tcgen05_partition,(.L_0 - __nv_reservedSMEM_tcgen05_partition)
__nv_reservedSMEM_tcgen05_partition:
	.zero		32
.L_0:


//--------------------- .nv.global                --------------------------
	.section	.nv.global,"aw",@nobits
.nv.global:
	.type		_ZN40_INTERNAL_7b6bde64_4_k_cu_709ee7ce_309064cute1_E,@object
	.size		_ZN40_INTERNAL_7b6bde64_4_k_cu_709ee7ce_309064cute1_E,(_ZN40_INTERNAL_7b6bde64_4_k_cu_709ee7ce_309064cuda3std3__45__cpo6cbeginE - _ZN40_INTERNAL_7b6bde64_4_k_cu_709ee7ce_309064cute1_E)
_ZN40_INTERNAL_7b6bde64_4_k_cu_709ee7ce_309064cute1_E:
	.zero		1
	.type		_ZN40_INTERNAL_7b6bde64_4_k_cu_709ee7ce_309064cuda3std3__45__cpo6cbeginE,@object
	.size		_ZN40_INTERNAL_7b6bde64_4_k_cu_709ee7ce_309064cuda3std3__45__cpo6cbeginE,(_ZN40_INTERNAL_7b6bde64_4_k_cu_709ee7ce_309064cuda3std3__48in_placeE - _ZN40_INTERNAL_7b6bde64_4_k_cu_709ee7ce_309064cuda3std3__45__cpo6cbeginE)
_ZN40_INTERNAL_7b6bde64_4_k_cu_709ee7ce_309064cuda3std3__45__cpo6cbeginE:
	.zero		1
	.type		_ZN40_INTERNAL_7b6bde64_4_k_cu_709ee7ce_309064cuda3std3__48in_placeE,@object
	.size		_ZN40_INTERNAL_7b6bde64_4_k_cu_709ee7ce_309064cuda3std3__48in_placeE,(_ZN40_INTERNAL_7b6bde64_4_k_cu_709ee7ce_309064cuda3std6ranges3__45__cpo9iter_moveE - _ZN40_INTERNAL_7b6bde64_4_k_cu_709ee7ce_309064cuda3std3__48in_placeE)
_ZN40_INTERNAL_7b6bde64_4_k_cu_709ee7ce_309064cuda3std3__48in_placeE:
	.zero		1
	.type		_ZN40_INTERNAL_7b6bde64_4_k_cu_709ee7ce_309064cuda3std6ranges3__45__cpo9iter_moveE,@object
	.size		_ZN40_INTERNAL_7b6bde64_4_k_cu_709ee7ce_309064cuda3std6ranges3__45__cpo9iter_moveE,(_ZN40_INTERNAL_7b6bde64_4_k_cu_709ee7ce_309064cuda3std3__45__cpo5beginE - _ZN40_INTERNAL_7b6bde64_4_k_cu_709ee7ce_309064cuda3std6ranges3__45__cpo9iter_moveE)
_ZN40_INTERNAL_7b6bde64_4_k_cu_709ee7ce_309064cuda3std6ranges3__45__cpo9iter_moveE:
	.zero		1
	.type		_ZN40_INTERNAL_7b6bde64_4_k_cu_709ee7ce_309064cuda3std3__45__cpo5beginE,@object
	.size		_ZN40_INTERNAL_7b6bde64_4_k_cu_709ee7ce_309064cuda3std3__45__cpo5beginE,(_ZN40_INTERNAL_7b6bde64_4_k_cu_709ee7ce_309064cuda3std3__442_GLOBAL__N__7b6bde64_4_k_cu_709ee7ce_309066ignoreE - _ZN40_INTERNAL_7b6bde64_4_k_cu_709ee7ce_309064cuda3std3__45__cpo5beginE)
_ZN40_INTERNAL_7b6bde64_4_k_cu_709ee7ce_309064cuda3std3__45__cpo5beginE:
	.zero		1
	.type		_ZN40_INTERNAL_7b6bde64_4_k_cu_709ee7ce_309064cuda3std3__442_GLOBAL__N__7b6bde64_4_k_cu_709ee7ce_309066ignoreE,@object
	.size		_ZN40_INTERNAL_7b6bde64_4_k_cu_709ee7ce_309064cuda3std3__442_GLOBAL__N__7b6bde64_4_k_cu_709ee7ce_309066ignoreE,(_ZN40_INTERNAL_7b6bde64_4_k_cu_709ee7ce_309064cute7productE - _ZN40_INTERNAL_7b6bde64_4_k_cu_709ee7ce_309064cuda3std3__442_GLOBAL__N__7b6bde64_4_k_cu_709ee7ce_309066ignoreE)
_ZN40_INTERNAL_7b6bde64_4_k_cu_709ee7ce_309064cuda3std3__442_GLOBAL__N__7b6bde64_4_k_cu_709ee7ce_309066ignoreE:
	.zero		1
	.type		_ZN40_INTERNAL_7b6bde64_4_k_cu_709ee7ce_309064cute7productE,@object
	.size		_ZN40_INTERNAL_7b6bde64_4_k_cu_709ee7ce_309064cute7productE,(_ZN40_INTERNAL_7b6bde64_4_k_cu_709ee7ce_309064cuda3std3__45__cpo3endE - _ZN40_INTERNAL_7b6bde64_4_k_cu_709ee7ce_309064cute7productE)
_ZN40_INTERNAL_7b6bde64_4_k_cu_709ee7ce_309064cute7productE:
	.zero		1
	.type		_ZN40_INTERNAL_7b6bde64_4_k_cu_709ee7ce_309064cuda3std3__45__cpo3endE,@object
	.size		_ZN40_INTERNAL_7b6bde64_4_k_cu_709ee7ce_309064cuda3std3__45__cpo3endE,(_ZN40_INTERNAL_7b6bde64_4_k_cu_709ee7ce_309064cuda3std3__419piecewise_constructE - _ZN40_INTERNAL_7b6bde64_4_k_cu_709ee7ce_309064cuda3std3__45__cpo3endE)
_ZN40_INTERNAL_7b6bde64_4_k_cu_709ee7ce_309064cuda3std3__45__cpo3endE:
	.zero		1
	.type		_ZN40_INTERNAL_7b6bde64_4_k_cu_709ee7ce_309064cuda3std3__419piecewise_constructE,@object
	.size		_ZN40_INTERNAL_7b6bde64_4_k_cu_709ee7ce_309064cuda3std3__419piecewise_constructE,(_ZN40_INTERNAL_7b6bde64_4_k_cu_709ee7ce_309064cuda3std3__45__cpo4cendE - _ZN40_INTERNAL_7b6bde64_4_k_cu_709ee7ce_309064cuda3std3__419piecewise_constructE)
_ZN40_INTERNAL_7b6bde64_4_k_cu_709ee7ce_309064cuda3std3__419piecewise_constructE:
	.zero		1
	.type		_ZN40_INTERNAL_7b6bde64_4_k_cu_709ee7ce_309064cuda3std3__45__cpo4cendE,@object
	.size		_ZN40_INTERNAL_7b6bde64_4_k_cu_709ee7ce_309064cuda3std3__45__cpo4cendE,(_ZN40_INTERNAL_7b6bde64_4_k_cu_709ee7ce_309064cuda3std6ranges3__45__cpo4swapE - _ZN40_INTERNAL_7b6bde64_4_k_cu_709ee7ce_309064cuda3std3__45__cpo4cendE)
_ZN40_INTERNAL_7b6bde64_4_k_cu_709ee7ce_309064cuda3std3__45__cpo4cendE:
	.zero		1
	.type		_ZN40_INTERNAL_7b6bde64_4_k_cu_709ee7ce_309064cuda3std6ranges3__45__cpo4swapE,@object
	.size		_ZN40_INTERNAL_7b6bde64_4_k_cu_709ee7ce_309064cuda3std6ranges3__45__cpo4swapE,(.L_10 - _ZN40_INTERNAL_7b6bde64_4_k_cu_709ee7ce_309064cuda3std6ranges3__45__cpo4swapE)
_ZN40_INTERNAL_7b6bde64_4_k_cu_709ee7ce_309064cuda3std6ranges3__45__cpo4swapE:
	.zero		1
.L_10:


//--------------------- .nv.constant0._ZN7cutlass13device_kernelINS_4gemm6kernel13GemmUniversalIN4cute5tupleIJiiiiEEENS1_10collective13CollectiveMmaINS1_35MainloopSm100TmaUmmaWarpSpecializedILi27ELi2ELi4ENS5_IJNS4_1CILi1EEENSA_ILi4EEESB_EEEEENS5_IJNSA_ILi64EEESF_SF_EEENS_12float_e4m3_tENS5_IJlSB_lEEESH_SI_NS4_8TiledMMAINS4_8MMA_AtomIJNS4_10MMA_TraitsINS4_19SM100_MMA_F8F6F4_SSEJSH_SH_fSF_SF_NS4_17integral_constantINS4_4UMMA5MajorELSP_0EEESQ_NSN_INSO_7ScaleInELSR_0EEESS_EEEEEENS4_6LayoutINS5_IJSB_SB_SB_EEENS5_IJNSA_ILi0EEESX_SX_EEEEENS5_IJNS4_10UnderscoreES10_S10_EEEEENS4_23SM90_TMA_LOAD_MULTICASTENS4_14ComposedLayoutINS4_7SwizzleILi2ELi4ELi3EEENS4_18smem_ptr_flag_bitsILi8EEENSV_INS5_IJNSA_ILi8EEESF_EEENS5_IJSF_SB_EEEEEEEvNS4_8identityENS4_13SM90_TMA_LOADES1D_vS1E_EENS_8epilogue10collective18CollectiveEpilogueINS1H_23Sm100TmaWarpSpecializedILi1ELi1ELi32ELb0ELb0EEEJSG_NS5_IJNSV_ISF_SB_EES1M_EEESH_SI_SH_SI_NS1H_6fusion15FusionCallbacksIS1L_NS1O_17LinearCombinationISH_fSH_fLNS_15FloatRoundStyleE2EEESG_S1N_JEEENS4_5SM1004TMEM4LOAD26SM100_TMEM_LOAD_16dp32b32xES1F_S1D_NS4_39AutoVectorizingCopyWithAssumedAlignmentILi128EEENS4_14SM90_TMA_STOREES1D_S1Z_S1Z_EEEvvEEEEvNT_6ParamsE --------------------------
	.section	.nv.constant0._ZN7cutlass13device_kernelINS_4gemm6kernel13GemmUniversalIN4cute5tupleIJiiiiEEENS1_10collective13CollectiveMmaINS1_35MainloopSm100TmaUmmaWarpSpecializedILi27ELi2ELi4ENS5_IJNS4_1CILi1EEENSA_ILi4EEESB_EEEEENS5_IJNSA_ILi64EEESF_SF_EEENS_12float_e4m3_tENS5_IJlSB_lEEESH_SI_NS4_8TiledMMAINS4_8MMA_AtomIJNS4_10MMA_TraitsINS4_19SM100_MMA_F8F6F4_SSEJSH_SH_fSF_SF_NS4_17integral_constantINS4_4UMMA5MajorELSP_0EEESQ_NSN_INSO_7ScaleInELSR_0EEESS_EEEEEENS4_6LayoutINS5_IJSB_SB_SB_EEENS5_IJNSA_ILi0EEESX_SX_EEEEENS5_IJNS4_10UnderscoreES10_S10_EEEEENS4_23SM90_TMA_LOAD_MULTICASTENS4_14ComposedLayoutINS4_7SwizzleILi2ELi4ELi3EEENS4_18smem_ptr_flag_bitsILi8EEENSV_INS5_IJNSA_ILi8EEESF_EEENS5_IJSF_SB_EEEEEEEvNS4_8identityENS4_13SM90_TMA_LOADES1D_vS1E_EENS_8epilogue10collective18CollectiveEpilogueINS1H_23Sm100TmaWarpSpecializedILi1ELi1ELi32ELb0ELb0EEEJSG_NS5_IJNSV_ISF_SB_EES1M_EEESH_SI_SH_SI_NS1H_6fusion15FusionCallbacksIS1L_NS1O_17LinearCombinationISH_fSH_fLNS_15FloatRoundStyleE2EEESG_S1N_JEEENS4_5SM1004TMEM4LOAD26SM100_TMEM_LOAD_16dp32b32xES1F_S1D_NS4_39AutoVectorizingCopyWithAssumedAlignmentILi128EEENS4_14SM90_TMA_STOREES1D_S1Z_S1Z_EEEvvEEEEvNT_6ParamsE,"a",@progbits
	.sectionflags	@""
	.align	4
.nv.constant0._ZN7cutlass13device_kernelINS_4gemm6kernel13GemmUniversalIN4cute5tupleIJiiiiEEENS1_10collective13CollectiveMmaINS1_35MainloopSm100TmaUmmaWarpSpecializedILi27ELi2ELi4ENS5_IJNS4_1CILi1EEENSA_ILi4EEESB_EEEEENS5_IJNSA_ILi64EEESF_SF_EEENS_12float_e4m3_tENS5_IJlSB_lEEESH_SI_NS4_8TiledMMAINS4_8MMA_AtomIJNS4_10MMA_TraitsINS4_19SM100_MMA_F8F6F4_SSEJSH_SH_fSF_SF_NS4_17integral_constantINS4_4UMMA5MajorELSP_0EEESQ_NSN_INSO_7ScaleInELSR_0EEESS_EEEEEENS4_6LayoutINS5_IJSB_SB_SB_EEENS5_IJNSA_ILi0EEESX_SX_EEEEENS5_IJNS4_10UnderscoreES10_S10_EEEEENS4_23SM90_TMA_LOAD_MULTICASTENS4_14ComposedLayoutINS4_7SwizzleILi2ELi4ELi3EEENS4_18smem_ptr_flag_bitsILi8EEENSV_INS5_IJNSA_ILi8EEESF_EEENS5_IJSF_SB_EEEEEEEvNS4_8identityENS4_13SM90_TMA_LOADES1D_vS1E_EENS_8epilogue10collective18CollectiveEpilogueINS1H_23Sm100TmaWarpSpecializedILi1ELi1ELi32ELb0ELb0EEEJSG_NS5_IJNSV_ISF_SB_EES1M_EEESH_SI_SH_SI_NS1H_6fusion15FusionCallbacksIS1L_NS1O_17LinearCombinationISH_fSH_fLNS_15FloatRoundStyleE2EEESG_S1N_JEEENS4_5SM1004TMEM4LOAD26SM100_TMEM_LOAD_16dp32b32xES1F_S1D_NS4_39AutoVectorizingCopyWithAssumedAlignmentILi128EEENS4_14SM90_TMA_STOREES1D_S1Z_S1Z_EEEvvEEEEvNT_6ParamsE:
	.zero		2944


//--------------------- SYMBOLS --------------------------

	.type		.nv.reservedSmem.offset0,@object
	.size		.nv.reservedSmem.offset0,0x4
	.type		.nv.reservedSmem.cap,@object
	.size		.nv.reservedSmem.cap,0x4
	.type		__assertfail,@function
